	.target	sm_80

	.elftype	@"ET_EXEC"


//--------------------- .note.nv.tkinfo           --------------------------
	.section	.note.nv.tkinfo,"",@"SHT_NOTE"
	.sectionflags	@"SHF_NOTE_NV_TKINFO"
	.tkinfo
        /*0018*/ 	.word	0x00000002
        /*0030*/ 	.string	""
        /*0030*/ 	.string	"ptxas"
        /*0030*/ 	.string	"Cuda compilation tools, release 13.0, V13.0.88"
        /*0030*/ 	.string	"Build cuda_13.0.r13.0/compiler.36424714_0"
        /*0030*/ 	.string	"-v  -suppress-debug-info  -lineinfo  -arch sm_80 "



//--------------------- .note.nv.cuinfo           --------------------------
	.section	.note.nv.cuinfo,"",@"SHT_NOTE"
	.sectionflags	@"SHF_NOTE_NV_CUINFO"
        /*0018*/ 	.short	0x0002
        /*001a*/ 	.short	0x0050
        /*001c*/ 	.short	0x0082
	.zero		2


//--------------------- .nv.info                  --------------------------
	.section	.nv.info,"",@"SHT_CUDA_INFO"
	.align	4


	//----- nvinfo : EIATTR_REGCOUNT
	.align		4
        /*0000*/ 	.byte	0x04, 0x2f
        /*0002*/ 	.short	(.L_2 - .L_1)
	.align		4
.L_1:
        /*0004*/ 	.word	index@(attn_fwd)
        /*0008*/ 	.word	0x00000037


	//----- nvinfo : EIATTR_FRAME_SIZE
	.align		4
.L_2:
        /*000c*/ 	.byte	0x04, 0x11
        /*000e*/ 	.short	(.L_4 - .L_3)
	.align		4
.L_3:
        /*0010*/ 	.word	index@(attn_fwd)
        /*0014*/ 	.word	0x00000000


	//----- nvinfo : EIATTR_MIN_STACK_SIZE
	.align		4
.L_4:
        /*0018*/ 	.byte	0x04, 0x12
        /*001a*/ 	.short	(.L_6 - .L_5)
	.align		4
.L_5:
        /*001c*/ 	.word	index@(attn_fwd)
        /*0020*/ 	.word	0x00000000
.L_6:


//--------------------- .nv.info.attn_fwd         --------------------------
	.section	.nv.info.attn_fwd,"",@"SHT_CUDA_INFO"
	.sectionflags	@""
	.align	4


	//----- nvinfo : EIATTR_CUDA_API_VERSION
	.align		4
        /*0000*/ 	.byte	0x04, 0x37
        /*0002*/ 	.short	(.L_8 - .L_7)
.L_7:
        /*0004*/ 	.word	0x00000082


	//----- nvinfo : EIATTR_SW2861232_WAR
	.align		4
.L_8:
        /*0008*/ 	.byte	0x01, 0x35
	.zero		2


	//----- nvinfo : EIATTR_PARAM_CBANK
	.align		4
        /*000c*/ 	.byte	0x04, 0x0a
        /*000e*/ 	.short	(.L_10 - .L_9)
	.align		4
.L_9:
        /*0010*/ 	.word	index@(.nv.constant0.attn_fwd)
        /*0014*/ 	.short	0x0160
        /*0016*/ 	.short	0x0088


	//----- nvinfo : EIATTR_CBANK_PARAM_SIZE
	.align		4
.L_10:
        /*0018*/ 	.byte	0x03, 0x19
        /*001a*/ 	.short	0x0088


	//----- nvinfo : EIATTR_KPARAM_INFO
	.align		4
        /*001c*/ 	.byte	0x04, 0x17
        /*001e*/ 	.short	(.L_12 - .L_11)
.L_11:
        /*0020*/ 	.word	0x00000000
        /*0024*/ 	.short	0x0019
        /*0026*/ 	.short	0x0080
        /*0028*/ 	.byte	0x00, 0xf4, 0x21, 0x00


	//----- nvinfo : EIATTR_KPARAM_INFO
	.align		4
.L_12:
        /*002c*/ 	.byte	0x04, 0x17
        /*002e*/ 	.short	(.L_14 - .L_13)
.L_13:
        /*0030*/ 	.word	0x00000000
        /*0034*/ 	.short	0x0018
        /*0036*/ 	.short	0x0078
        /*0038*/ 	.byte	0x00, 0xf4, 0x21, 0x00


	//----- nvinfo : EIATTR_KPARAM_INFO
	.align		4
.L_14:
        /*003c*/ 	.byte	0x04, 0x17
        /*003e*/ 	.short	(.L_16 - .L_15)
.L_15:
        /*0040*/ 	.word	0x00000000
        /*0044*/ 	.short	0x0017
        /*0046*/ 	.short	0x0070
        /*0048*/ 	.byte	0x00, 0xf0, 0x11, 0x00


	//----- nvinfo : EIATTR_KPARAM_INFO
	.align		4
.L_16:
        /*004c*/ 	.byte	0x04, 0x17
        /*004e*/ 	.short	(.L_18 - .L_17)
.L_17:
        /*0050*/ 	.word	0x00000000
        /*0054*/ 	.short	0x0016
        /*0056*/ 	.short	0x006c
        /*0058*/ 	.byte	0x00, 0xf0, 0x11, 0x00


	//----- nvinfo : EIATTR_KPARAM_INFO
	.align		4
.L_18:
        /*005c*/ 	.byte	0x04, 0x17
        /*005e*/ 	.short	(.L_20 - .L_19)
.L_19:
        /*0060*/ 	.word	0x00000000
        /*0064*/ 	.short	0x0015
        /*0066*/ 	.short	0x0068
        /*0068*/ 	.byte	0x00, 0xf0, 0x11, 0x00


	//----- nvinfo : EIATTR_KPARAM_INFO
	.align		4
.L_20:
        /*006c*/ 	.byte	0x04, 0x17
        /*006e*/ 	.short	(.L_22 - .L_21)
.L_21:
        /*0070*/ 	.word	0x00000000
        /*0074*/ 	.short	0x0014
        /*0076*/ 	.short	0x0064
        /*0078*/ 	.byte	0x00, 0xf0, 0x11, 0x00


	//----- nvinfo : EIATTR_KPARAM_INFO
	.align		4
.L_22:
        /*007c*/ 	.byte	0x04, 0x17
        /*007e*/ 	.short	(.L_24 - .L_23)
.L_23:
        /*0080*/ 	.word	0x00000000
        /*0084*/ 	.short	0x0013
        /*0086*/ 	.short	0x0060
        /*0088*/ 	.byte	0x00, 0xf0, 0x11, 0x00


	//----- nvinfo : EIATTR_KPARAM_INFO
	.align		4
.L_24:
        /*008c*/ 	.byte	0x04, 0x17
        /*008e*/ 	.short	(.L_26 - .L_25)
.L_25:
        /*0090*/ 	.word	0x00000000
        /*0094*/ 	.short	0x0012
        /*0096*/ 	.short	0x005c
        /*0098*/ 	.byte	0x00, 0xf0, 0x11, 0x00


	//----- nvinfo : EIATTR_KPARAM_INFO
	.align		4
.L_26:
        /*009c*/ 	.byte	0x04, 0x17
        /*009e*/ 	.short	(.L_28 - .L_27)
.L_27:
        /*00a0*/ 	.word	0x00000000
        /*00a4*/ 	.short	0x0011
        /*00a6*/ 	.short	0x0058
        /*00a8*/ 	.byte	0x00, 0xf0, 0x11, 0x00


	//----- nvinfo : EIATTR_KPARAM_INFO
	.align		4
.L_28:
        /*00ac*/ 	.byte	0x04, 0x17
        /*00ae*/ 	.short	(.L_30 - .L_29)
.L_29:
        /*00b0*/ 	.word	0x00000000
        /*00b4*/ 	.short	0x0010
        /*00b6*/ 	.short	0x0054
        /*00b8*/ 	.byte	0x00, 0xf0, 0x11, 0x00


	//----- nvinfo : EIATTR_KPARAM_INFO
	.align		4
.L_30:
        /*00bc*/ 	.byte	0x04, 0x17
        /*00be*/ 	.short	(.L_32 - .L_31)
.L_31:
        /*00c0*/ 	.word	0x00000000
        /*00c4*/ 	.short	0x000f
        /*00c6*/ 	.short	0x0050
        /*00c8*/ 	.byte	0x00, 0xf0, 0x11, 0x00


	//----- nvinfo : EIATTR_KPARAM_INFO
	.align		4
.L_32:
        /*00cc*/ 	.byte	0x04, 0x17
        /*00ce*/ 	.short	(.L_34 - .L_33)
.L_33:
        /*00d0*/ 	.word	0x00000000
        /*00d4*/ 	.short	0x000e
        /*00d6*/ 	.short	0x004c
        /*00d8*/ 	.byte	0x00, 0xf0, 0x11, 0x00


	//----- nvinfo : EIATTR_KPARAM_INFO
	.align		4
.L_34:
        /*00dc*/ 	.byte	0x04, 0x17
        /*00de*/ 	.short	(.L_36 - .L_35)
.L_35:
        /*00e0*/ 	.word	0x00000000
        /*00e4*/ 	.short	0x000d
        /*00e6*/ 	.short	0x0048
        /*00e8*/ 	.byte	0x00, 0xf0, 0x11, 0x00


	//----- nvinfo : EIATTR_KPARAM_INFO
	.align		4
.L_36:
        /*00ec*/ 	.byte	0x04, 0x17
        /*00ee*/ 	.short	(.L_38 - .L_37)
.L_37:
        /*00f0*/ 	.word	0x00000000
        /*00f4*/ 	.short	0x000c
        /*00f6*/ 	.short	0x0044
        /*00f8*/ 	.byte	0x00, 0xf0, 0x11, 0x00


	//----- nvinfo : EIATTR_KPARAM_INFO
	.align		4
.L_38:
        /*00fc*/ 	.byte	0x04, 0x17
        /*00fe*/ 	.short	(.L_40 - .L_39)
.L_39:
        /*0100*/ 	.word	0x00000000
        /*0104*/ 	.short	0x000b
        /*0106*/ 	.short	0x0040
        /*0108*/ 	.byte	0x00, 0xf0, 0x11, 0x00


	//----- nvinfo : EIATTR_KPARAM_INFO
	.align		4
.L_40:
        /*010c*/ 	.byte	0x04, 0x17
        /*010e*/ 	.short	(.L_42 - .L_41)
.L_41:
        /*0110*/ 	.word	0x00000000
        /*0114*/ 	.short	0x000a
        /*0116*/ 	.short	0x003c
        /*0118*/ 	.byte	0x00, 0xf0, 0x11, 0x00


	//----- nvinfo : EIATTR_KPARAM_INFO
	.align		4
.L_42:
        /*011c*/ 	.byte	0x04, 0x17
        /*011e*/ 	.short	(.L_44 - .L_43)
.L_43:
        /*0120*/ 	.word	0x00000000
        /*0124*/ 	.short	0x0009
        /*0126*/ 	.short	0x0038
        /*0128*/ 	.byte	0x00, 0xf0, 0x11, 0x00


	//----- nvinfo : EIATTR_KPARAM_INFO
	.align		4
.L_44:
        /*012c*/ 	.byte	0x04, 0x17
        /*012e*/ 	.short	(.L_46 - .L_45)
.L_45:
        /*0130*/ 	.word	0x00000000
        /*0134*/ 	.short	0x0008
        /*0136*/ 	.short	0x0034
        /*0138*/ 	.byte	0x00, 0xf0, 0x11, 0x00


	//----- nvinfo : EIATTR_KPARAM_INFO
	.align		4
.L_46:
        /*013c*/ 	.byte	0x04, 0x17
        /*013e*/ 	.short	(.L_48 - .L_47)
.L_47:
        /*0140*/ 	.word	0x00000000
        /*0144*/ 	.short	0x0007
        /*0146*/ 	.short	0x0030
        /*0148*/ 	.byte	0x00, 0xf0, 0x11, 0x00


	//----- nvinfo : EIATTR_KPARAM_INFO
	.align		4
.L_48:
        /*014c*/ 	.byte	0x04, 0x17
        /*014e*/ 	.short	(.L_50 - .L_49)
.L_49:
        /*0150*/ 	.word	0x00000000
        /*0154*/ 	.short	0x0006
        /*0156*/ 	.short	0x002c
        /*0158*/ 	.byte	0x00, 0xf0, 0x11, 0x00


	//----- nvinfo : EIATTR_KPARAM_INFO
	.align		4
.L_50:
        /*015c*/ 	.byte	0x04, 0x17
        /*015e*/ 	.short	(.L_52 - .L_51)
.L_51:
        /*0160*/ 	.word	0x00000000
        /*0164*/ 	.short	0x0005
        /*0166*/ 	.short	0x0028
        /*0168*/ 	.byte	0x00, 0xf0, 0x11, 0x00


	//----- nvinfo : EIATTR_KPARAM_INFO
	.align		4
.L_52:
        /*016c*/ 	.byte	0x04, 0x17
        /*016e*/ 	.short	(.L_54 - .L_53)
.L_53:
        /*0170*/ 	.word	0x00000000
        /*0174*/ 	.short	0x0004
        /*0176*/ 	.short	0x0020
        /*0178*/ 	.byte	0x00, 0xf4, 0x21, 0x00


	//----- nvinfo : EIATTR_KPARAM_INFO
	.align		4
.L_54:
        /*017c*/ 	.byte	0x04, 0x17
        /*017e*/ 	.short	(.L_56 - .L_55)
.L_55:
        /*0180*/ 	.word	0x00000000
        /*0184*/ 	.short	0x0003
        /*0186*/ 	.short	0x0018
        /*0188*/ 	.byte	0x00, 0xf4, 0x21, 0x00


	//----- nvinfo : EIATTR_KPARAM_INFO
	.align		4
.L_56:
        /*018c*/ 	.byte	0x04, 0x17
        /*018e*/ 	.short	(.L_58 - .L_57)
.L_57:
        /*0190*/ 	.word	0x00000000
        /*0194*/ 	.short	0x0002
        /*0196*/ 	.short	0x0010
        /*0198*/ 	.byte	0x00, 0xf4, 0x21, 0x00


	//----- nvinfo : EIATTR_KPARAM_INFO
	.align		4
.L_58:
        /*019c*/ 	.byte	0x04, 0x17
        /*019e*/ 	.short	(.L_60 - .L_59)
.L_59:
        /*01a0*/ 	.word	0x00000000
        /*01a4*/ 	.short	0x0001
        /*01a6*/ 	.short	0x0008
        /*01a8*/ 	.byte	0x00, 0xf4, 0x21, 0x00


	//----- nvinfo : EIATTR_KPARAM_INFO
	.align		4
.L_60:
        /*01ac*/ 	.byte	0x04, 0x17
        /*01ae*/ 	.short	(.L_62 - .L_61)
.L_61:
        /*01b0*/ 	.word	0x00000000
        /*01b4*/ 	.short	0x0000
        /*01b6*/ 	.short	0x0000
        /*01b8*/ 	.byte	0x00, 0xf4, 0x21, 0x00


	//----- nvinfo : EIATTR_MAXREG_COUNT
	.align		4
.L_62:
        /*01bc*/ 	.byte	0x03, 0x1b
        /*01be*/ 	.short	0x00ff


	//----- nvinfo : EIATTR_NUM_BARRIERS
	.align		4
        /*01c0*/ 	.byte	0x02, 0x4c
        /*01c2*/ 	.byte	0x01
	.zero		1


	//----- nvinfo : EIATTR_MERCURY_ISA_VERSION
	.align		4
        /*01c4*/ 	.byte	0x03, 0x5f
        /*01c6*/ 	.short	0x0000


	//----- nvinfo : EIATTR_COOP_GROUP_MASK_REGIDS
	.align		4
        /*01c8*/ 	.byte	0x04, 0x29
        /*01ca*/ 	.short	(.L_64 - .L_63)


	//   ....[0]....
.L_63:
        /*01cc*/ 	.word	0xffffffff


	//   ....[1]....
        /*01d0*/ 	.word	0xffffffff


	//   ....[2]....
        /*01d4*/ 	.word	0xffffffff


	//   ....[3]....
        /*01d8*/ 	.word	0xffffffff


	//   ....[4]....
        /*01dc*/ 	.word	0xffffffff


	//   ....[5]....
        /*01e0*/ 	.word	0xffffffff


	//   ....[6]....
        /*01e4*/ 	.word	0xffffffff


	//   ....[7]....
        /*01e8*/ 	.word	0xffffffff


	//----- nvinfo : EIATTR_COOP_GROUP_INSTR_OFFSETS
	.align		4
.L_64:
        /*01ec*/ 	.byte	0x04, 0x28
        /*01ee*/ 	.short	(.L_66 - .L_65)


	//   ....[0]....
.L_65:
        /*01f0*/ 	.word	0x00000ba0


	//   ....[1]....
        /*01f4*/ 	.word	0x00000c60


	//   ....[2]....
        /*01f8*/ 	.word	0x00000c80


	//   ....[3]....
        /*01fc*/ 	.word	0x00000ca0


	//   ....[4]....
        /*0200*/ 	.word	0x00000f30


	//   ....[5]....
        /*0204*/ 	.word	0x00000f80


	//   ....[6]....
        /*0208*/ 	.word	0x00001020


	//   ....[7]....
        /*020c*/ 	.word	0x00001090


	//----- nvinfo : EIATTR_EXIT_INSTR_OFFSETS
	.align		4
.L_66:
        /*0210*/ 	.byte	0x04, 0x1c
        /*0212*/ 	.short	(.L_68 - .L_67)


	//   ....[0]....
.L_67:
        /*0214*/ 	.word	0x00001cc0


	//   ....[1]....
        /*0218*/ 	.word	0x00001d60


	//----- nvinfo : EIATTR_REQNTID
	.align		4
.L_68:
        /*021c*/ 	.byte	0x04, 0x10
        /*021e*/ 	.short	(.L_70 - .L_69)
.L_69:
        /*0220*/ 	.word	0x00000100
        /*0224*/ 	.word	0x00000001
        /*0228*/ 	.word	0x00000001
.L_70:


//--------------------- .nv.callgraph             --------------------------
	.section	.nv.callgraph,"",@"SHT_CUDA_CALLGRAPH"
	.align	4
	.sectionentsize	8
	.align		4
        /*0000*/ 	.word	0x00000000
	.align		4
        /*0004*/ 	.word	0xffffffff
	.align		4
        /*0008*/ 	.word	0x00000000
	.align		4
        /*000c*/ 	.word	0xfffffffe
	.align		4
        /*0010*/ 	.word	0x00000000
	.align		4
        /*0014*/ 	.word	0xfffffffd
	.align		4
        /*0018*/ 	.word	0x00000000
	.align		4
        /*001c*/ 	.word	0xfffffffc


//--------------------- .nv.rel.action            --------------------------
	.section	.nv.rel.action,"",@"SHT_CUDA_RELOCINFO"
	.align	8
	.sectionentsize	8
        /*0000*/ 	.byte	0x73, 0x00, 0x00, 0x00, 0x00, 0x00, 0x00, 0x00, 0x00, 0x00, 0x00, 0x11, 0x25, 0x00, 0x05, 0x36


//--------------------- .nv.constant4             --------------------------
	.section	.nv.constant4,"a",@progbits
	.align	8
	.align		8
.nv.constant4:
        /*0000*/ 	.dword	_$_str


//--------------------- .nv.constant0.attn_fwd    --------------------------
	.section	.nv.constant0.attn_fwd,"a",@progbits
	.sectionflags	@""
	.align	4
.nv.constant0.attn_fwd:
	.zero		488


//--------------------- .text.attn_fwd            --------------------------
	.section	.text.attn_fwd,"ax",@progbits
	.sectioninfo	@"SHI_REGISTERS=55"
	.align	128
        .global         attn_fwd
        .type           attn_fwd,@function
        .size           attn_fwd,(.L_x_3 - attn_fwd)
        .other          attn_fwd,@"STO_CUDA_ENTRY STV_DEFAULT"
attn_fwd:
.text.attn_fwd:
[----:B------:R-:W-:Y:S02]  /*0000*/  IMAD.MOV.U32 R1, RZ, RZ, c[0x0][0x28] ;  /* 0x00000a00ff017624 */ /* 0x000fe400078e00ff */
[----:B------:R-:W0:Y:S01]  /*0010*/  S2R R10, SR_CTAID.X ;  /* 0x00000000000a7919 */ /* 0x000e220000002500 */
[----:B------:R-:W-:Y:S01]  /*0020*/  IMAD.MOV.U32 R18, RZ, RZ, c[0x0][0x198] ;  /* 0x00006600ff127624 */ /* 0x000fe200078e00ff */
[----:B------:R-:W-:Y:S02]  /*0030*/  ULDC.64 UR6, c[0x0][0x118] ;  /* 0x0000460000067ab9 */ /* 0x000fe40000000a00 */
[----:B------:R-:W1:Y:S04]  /*0040*/  S2R R7, SR_TID.X ;  /* 0x0000000000077919 */ /* 0x000e680000002100 */
[----:B------:R-:W2:Y:S01]  /*0050*/  S2R R6, SR_CTAID.Y ;  /* 0x0000000000067919 */ /* 0x000ea20000002600 */
[----:B0-----:R-:W-:Y:S01]  /*0060*/  IMAD.SHL.U32 R10, R10, 0x80, RZ ;  /* 0x000000800a0a7824 */ /* 0x001fe200078e00ff */
[----:B-1----:R-:W-:-:S04]  /*0070*/  SHF.R.U32.HI R4, RZ, 0x7, R7 ;  /* 0x00000007ff047819 */ /* 0x002fc80000011607 */
[----:B------:R-:W-:Y:S01]  /*0080*/  LOP3.LUT R5, R10, 0x7f, R7, 0xf8, !PT ;  /* 0x0000007f0a057812 */ /* 0x000fe200078ef807 */
[----:B--2---:R-:W-:Y:S01]  /*0090*/  IMAD R0, R6, c[0x0][0x190], RZ ;  /* 0x0000640006007a24 */ /* 0x004fe200078e02ff */
[----:B------:R-:W-:-:S03]  /*00a0*/  SGXT.U32 R4, R4, 0x1 ;  /* 0x000000010404781a */ /* 0x000fc60000000000 */
[----:B------:R-:W-:Y:S01]  /*00b0*/  IMAD R3, R5, c[0x0][0x194], RZ ;  /* 0x0000650005037a24 */ /* 0x000fe200078e02ff */
[----:B------:R-:W-:Y:S01]  /*00c0*/  SHF.L.U32 R2, R0, 0x1, RZ ;  /* 0x0000000100027819 */ /* 0x000fe200000006ff */
[----:B------:R-:W-:Y:S02]  /*00d0*/  IMAD R11, R4, c[0x0][0x198], RZ ;  /* 0x00006600040b7a24 */ /* 0x000fe400078e02ff */
[----:B------:R-:W-:Y:S02]  /*00e0*/  IMAD.SHL.U32 R9, R3, 0x2, RZ ;  /* 0x0000000203097824 */ /* 0x000fe400078e00ff */
[----:B------:R-:W-:-:S03]  /*00f0*/  IMAD.HI R0, R0, 0x2, RZ ;  /* 0x0000000200007827 */ /* 0x000fc600078e02ff */
[----:B------:R-:W-:Y:S01]  /*0100*/  IADD3 R22, P0, P1, R9, c[0x0][0x160], R2 ;  /* 0x0000580009167a10 */ /* 0x000fe2000791e002 */
[----:B------:R-:W-:-:S04]  /*0110*/  IMAD.HI R3, R3, 0x2, RZ ;  /* 0x0000000203037827 */ /* 0x000fc800078e02ff */
[C---:B------:R-:W-:Y:S01]  /*0120*/  IMAD R9, R18.reuse, 0x2, R11 ;  /* 0x0000000212097824 */ /* 0x040fe200078e020b */
[----:B------:R-:W-:Y:S02]  /*0130*/  IADD3.X R24, R3, c[0x0][0x164], R0, P0, P1 ;  /* 0x0000590003187a10 */ /* 0x000fe400007e2400 */
[-C--:B------:R-:W-:Y:S01]  /*0140*/  LEA R2, P0, R11, R22.reuse, 0x1 ;  /* 0x000000160b027211 */ /* 0x080fe200078008ff */
[C---:B------:R-:W-:Y:S01]  /*0150*/  IMAD R0, R18.reuse, 0x2, R9 ;  /* 0x0000000212007824 */ /* 0x040fe200078e0209 */
[----:B------:R-:W-:Y:S02]  /*0160*/  LEA R8, P1, R9, R22, 0x1 ;  /* 0x0000001609087211 */ /* 0x000fe400078208ff */
[----:B------:R-:W-:Y:S02]  /*0170*/  LEA.HI.X.SX32 R3, R11, R24, 0x1, P0 ;  /* 0x000000180b037211 */ /* 0x000fe400000f0eff */
[----:B------:R-:W-:Y:S02]  /*0180*/  LEA R11, R18, R0, 0x1 ;  /* 0x00000000120b7211 */ /* 0x000fe400078e08ff */
[----:B------:R-:W-:Y:S01]  /*0190*/  LEA R12, P0, R0, R22, 0x1 ;  /* 0x00000016000c7211 */ /* 0x000fe200078008ff */
[----:B------:R0:W2:Y:S01]  /*01a0*/  LDG.E.U16 R20, [R2.64] ;  /* 0x0000000602147981 */ /* 0x0000a2000c1e1500 */
[----:B------:R-:W-:-:S02]  /*01b0*/  LEA.HI.X.SX32 R9, R9, R24, 0x1, P1 ;  /* 0x0000001809097211 */ /* 0x000fc400008f0eff */
[----:B------:R-:W-:Y:S01]  /*01c0*/  LEA.HI.X.SX32 R13, R0, R24, 0x1, P0 ;  /* 0x00000018000d7211 */ /* 0x000fe200000f0eff */
[C---:B------:R-:W-:Y:S01]  /*01d0*/  IMAD R0, R18.reuse, 0x2, R11 ;  /* 0x0000000212007824 */ /* 0x040fe200078e020b */
[C---:B------:R-:W-:Y:S01]  /*01e0*/  LEA R14, P0, R11.reuse, R22, 0x1 ;  /* 0x000000160b0e7211 */ /* 0x040fe200078008ff */
[----:B------:R1:W3:Y:S03]  /*01f0*/  LDG.E.U16 R21, [R8.64] ;  /* 0x0000000608157981 */ /* 0x0002e6000c1e1500 */
[----:B------:R-:W-:Y:S01]  /*0200*/  LEA.HI.X.SX32 R15, R11, R24, 0x1, P0 ;  /* 0x000000180b0f7211 */ /* 0x000fe200000f0eff */
[----:B------:R-:W-:Y:S01]  /*0210*/  IMAD R11, R18, 0x2, R0 ;  /* 0x00000002120b7824 */ /* 0x000fe200078e0200 */
[C---:B------:R-:W-:Y:S01]  /*0220*/  LEA R16, P0, R0.reuse, R22, 0x1 ;  /* 0x0000001600107211 */ /* 0x040fe200078008ff */
[----:B------:R4:W5:Y:S03]  /*0230*/  LDG.E.U16 R12, [R12.64] ;  /* 0x000000060c0c7981 */ /* 0x000966000c1e1500 */
[----:B------:R-:W-:Y:S01]  /*0240*/  LEA.HI.X.SX32 R17, R0, R24, 0x1, P0 ;  /* 0x0000001800117211 */ /* 0x000fe200000f0eff */
[----:B------:R1:W3:Y:S01]  /*0250*/  LDG.E.U16 R14, [R14.64] ;  /* 0x000000060e0e7981 */ /* 0x0002e2000c1e1500 */
[----:B0-----:R-:W-:Y:S01]  /*0260*/  LEA R2, P0, R11, R22, 0x1 ;  /* 0x000000160b027211 */ /* 0x001fe200078008ff */
[----:B------:R-:W-:-:S02]  /*0270*/  IMAD R19, R18, 0x2, R11 ;  /* 0x0000000212137824 */ /* 0x000fc400078e020b */
[----:B------:R-:W3:Y:S01]  /*0280*/  LDG.E.U16 R16, [R16.64] ;  /* 0x0000000610107981 */ /* 0x000ee2000c1e1500 */
[----:B------:R-:W-:-:S05]  /*0290*/  LEA.HI.X.SX32 R3, R11, R24, 0x1, P0 ;  /* 0x000000180b037211 */ /* 0x000fca00000f0eff */
[----:B----4-:R0:W4:Y:S01]  /*02a0*/  LDG.E.U16 R13, [R2.64] ;  /* 0x00000006020d7981 */ /* 0x010122000c1e1500 */
[----:B------:R-:W-:Y:S02]  /*02b0*/  LEA R0, R18, R19, 0x1 ;  /* 0x0000001312007211 */ /* 0x000fe400078e08ff */
[CC--:B------:R-:W-:Y:S02]  /*02c0*/  LEA R18, P1, R19.reuse, R22.reuse, 0x1 ;  /* 0x0000001613127211 */ /* 0x0c0fe400078208ff */
[C---:B-1----:R-:W-:Y:S02]  /*02d0*/  LEA R8, P0, R0.reuse, R22, 0x1 ;  /* 0x0000001600087211 */ /* 0x042fe400078008ff */
[-C--:B------:R-:W-:Y:S02]  /*02e0*/  LEA.HI.X.SX32 R19, R19, R24.reuse, 0x1, P1 ;  /* 0x0000001813137211 */ /* 0x080fe400008f0eff */
[----:B------:R-:W-:-:S04]  /*02f0*/  LEA.HI.X.SX32 R9, R0, R24, 0x1, P0 ;  /* 0x0000001800097211 */ /* 0x000fc800000f0eff */
[----:B------:R-:W5:Y:S04]  /*0300*/  LDG.E.U16 R19, [R18.64] ;  /* 0x0000000612137981 */ /* 0x000f68000c1e1500 */
[----:B------:R1:W5:Y:S01]  /*0310*/  LDG.E.U16 R8, [R8.64] ;  /* 0x0000000608087981 */ /* 0x000362000c1e1500 */
[----:B------:R-:W-:Y:S02]  /*0320*/  LOP3.LUT R0, R7, 0x7f, RZ, 0xc0, !PT ;  /* 0x0000007f07007812 */ /* 0x000fe400078ec0ff */
[----:B------:R-:W-:-:S03]  /*0330*/  SHF.R.S32.HI R11, RZ, 0x7, R7 ;  /* 0x00000007ff0b7819 */ /* 0x000fc60000011407 */
[----:B------:R-:W-:Y:S01]  /*0340*/  IMAD.SHL.U32 R0, R0, 0x2, RZ ;  /* 0x0000000200007824 */ /* 0x000fe200078e00ff */
[----:B------:R-:W-:-:S04]  /*0350*/  SGXT R11, R11, 0x1 ;  /* 0x000000010b0b781a */ /* 0x000fc80000000200 */
[----:B------:R-:W-:-:S04]  /*0360*/  LOP3.LUT R11, R0, 0x110, R11, 0x78, !PT ;  /* 0x00000110000b7812 */ /* 0x000fc800078e780b */
[C---:B------:R-:W-:Y:S02]  /*0370*/  LOP3.LUT R0, R11.reuse, 0x20, RZ, 0x3c, !PT ;  /* 0x000000200b007812 */ /* 0x040fe400078e3cff */
[C---:B------:R-:W-:Y:S02]  /*0380*/  LOP3.LUT R15, R11.reuse, 0x40, RZ, 0x3c, !PT ;  /* 0x000000400b0f7812 */ /* 0x040fe400078e3cff */
[----:B------:R-:W-:Y:S01]  /*0390*/  LOP3.LUT R23, R11, 0x60, RZ, 0x3c, !PT ;  /* 0x000000600b177812 */ /* 0x000fe200078e3cff */
[----:B------:R-:W-:Y:S01]  /*03a0*/  IMAD.MOV.U32 R28, RZ, RZ, -0x800000 ;  /* 0xff800000ff1c7424 */ /* 0x000fe200078e00ff */
[----:B0-----:R-:W-:Y:S01]  /*03b0*/  MOV R2, 0x3f800000 ;  /* 0x3f80000000027802 */ /* 0x001fe20000000f00 */
[----:B------:R-:W-:Y:S01]  /*03c0*/  IMAD.MOV.U32 R3, RZ, RZ, 0x3f800000 ;  /* 0x3f800000ff037424 */ /* 0x000fe200078e00ff */
[C---:B------:R-:W-:Y:S01]  /*03d0*/  LOP3.LUT R42, R7.reuse, 0xe0, RZ, 0xc0, !PT ;  /* 0x000000e0072a7812 */ /* 0x040fe200078ec0ff */
[----:B------:R-:W-:Y:S01]  /*03e0*/  IMAD.MOV.U32 R29, RZ, RZ, -0x800000 ;  /* 0xff800000ff1d7424 */ /* 0x000fe200078e00ff */
[----:B-1----:R-:W-:Y:S01]  /*03f0*/  LOP3.LUT R9, R7, 0x7, RZ, 0xc0, !PT ;  /* 0x0000000707097812 */ /* 0x002fe200078ec0ff */
[----:B--2---:R-:W-:Y:S04]  /*0400*/  STS.U16 [R11], R20 ;  /* 0x000000140b007388 */ /* 0x004fe80000000400 */
[----:B---3--:R-:W-:Y:S04]  /*0410*/  STS.U16 [R11+0x800], R16 ;  /* 0x000800100b007388 */ /* 0x008fe80000000400 */
[----:B------:R-:W-:Y:S04]  /*0420*/  STS.U16 [R0+0x200], R21 ;  /* 0x0002001500007388 */ /* 0x000fe80000000400 */
[----:B----4-:R0:W-:Y:S02]  /*0430*/  STS.U16 [R0+0xa00], R13 ;  /* 0x000a000d00007388 */ /* 0x0101e40000000400 */
[----:B0-----:R-:W-:-:S04]  /*0440*/  IADD3 R0, R10, 0x80, RZ ;  /* 0x000000800a007810 */ /* 0x001fc80007ffe0ff */
[----:B------:R-:W-:Y:S01]  /*0450*/  ISETP.GE.AND P0, PT, R0, 0x1, PT ;  /* 0x000000010000780c */ /* 0x000fe20003f06270 */
[----:B-----5:R0:W-:Y:S01]  /*0460*/  STS.U16 [R15+0x400], R12 ;  /* 0x0004000c0f007388 */ /* 0x0201e20000000400 */
[----:B------:R-:W-:-:S03]  /*0470*/  CS2R R16, SRZ ;  /* 0x0000000000107805 */ /* 0x000fc6000001ff00 */
[----:B------:R1:W-:Y:S04]  /*0480*/  STS.U16 [R15+0xc00], R19 ;  /* 0x000c00130f007388 */ /* 0x0003e80000000400 */
[----:B------:R2:W-:Y:S01]  /*0490*/  STS.U16 [R23+0x600], R14 ;  /* 0x0006000e17007388 */ /* 0x0005e20000000400 */
[----:B0-----:R-:W-:-:S03]  /*04a0*/  CS2R R12, SRZ ;  /* 0x00000000000c7805 */ /* 0x001fc6000001ff00 */
[----:B------:R0:W-:Y:S01]  /*04b0*/  STS.U16 [R23+0xe00], R8 ;  /* 0x000e000817007388 */ /* 0x0001e20000000400 */
[----:B-1----:R-:W-:Y:S01]  /*04c0*/  CS2R R18, SRZ ;  /* 0x0000000000127805 */ /* 0x002fe2000001ff00 */
[----:B--2---:R-:W-:Y:S01]  /*04d0*/  CS2R R14, SRZ ;  /* 0x00000000000e7805 */ /* 0x004fe2000001ff00 */
[----:B0-----:R-:W-:Y:S01]  /*04e0*/  IMAD.SHL.U32 R8, R7, 0x2, RZ ;  /* 0x0000000207087824 */ /* 0x001fe200078e00ff */
[----:B------:R-:W-:Y:S05]  /*04f0*/  @!P0 BRA `(.L_x_0) ;  /* 0x00000c6000008947 */ /* 0x000fea0003800000 */
[----:B------:R-:W-:Y:S01]  /*0500*/  LOP3.LUT R12, R7, 0xf, RZ, 0xc0, !PT ;  /* 0x0000000f070c7812 */ /* 0x000fe200078ec0ff */
[C---:B------:R-:W-:Y:S01]  /*0510*/  IMAD R2, R6.reuse, c[0x0][0x1a0], RZ ;  /* 0x0000680006027a24 */ /* 0x040fe200078e02ff */
[----:B------:R-:W-:Y:S01]  /*0520*/  SHF.R.U32.HI R16, RZ, 0x2, R7 ;  /* 0x00000002ff107819 */ /* 0x000fe20000011607 */
[----:B------:R-:W-:Y:S01]  /*0530*/  IMAD R3, R6, c[0x0][0x1b0], RZ ;  /* 0x00006c0006037a24 */ /* 0x000fe200078e02ff */
[----:B------:R-:W-:Y:S01]  /*0540*/  SHF.R.U32.HI R15, RZ, 0x1, R42 ;  /* 0x00000001ff0f7819 */ /* 0x000fe2000001162a */
[----:B------:R-:W-:Y:S01]  /*0550*/  IMAD R13, R12, c[0x0][0x1a8], RZ ;  /* 0x00006a000c0d7a24 */ /* 0x000fe200078e02ff */
[----:B------:R-:W-:Y:S01]  /*0560*/  SGXT.U32 R16, R16, 0x3 ;  /* 0x000000031010781a */ /* 0x000fe20000000000 */
[C---:B------:R-:W-:Y:S01]  /*0570*/  IMAD.SHL.U32 R11, R2.reuse, 0x2, RZ ;  /* 0x00000002020b7824 */ /* 0x040fe200078e00ff */
[----:B------:R-:W-:Y:S01]  /*0580*/  CS2R R38, SRZ ;  /* 0x0000000000267805 */ /* 0x000fe2000001ff00 */
[----:B------:R-:W-:Y:S01]  /*0590*/  IMAD.HI R2, R2, 0x2, RZ ;  /* 0x0000000202027827 */ /* 0x000fe200078e02ff */
[C---:B------:R-:W-:Y:S01]  /*05a0*/  SHF.L.U32 R14, R13.reuse, 0x1, RZ ;  /* 0x000000010d0e7819 */ /* 0x040fe200000006ff */
[----:B------:R-:W-:Y:S01]  /*05b0*/  CS2R R18, SRZ ;  /* 0x0000000000127805 */ /* 0x000fe2000001ff00 */
[----:B------:R-:W-:Y:S01]  /*05c0*/  LOP3.LUT R10, R10, R15, R16, 0xfe, !PT ;  /* 0x0000000f0a0a7212 */ /* 0x000fe200078efe10 */
[----:B------:R-:W-:Y:S01]  /*05d0*/  IMAD.HI R13, R13, 0x2, RZ ;  /* 0x000000020d0d7827 */ /* 0x000fe200078e02ff */
[----:B------:R-:W-:Y:S01]  /*05e0*/  IADD3 R17, P0, P1, R14, c[0x0][0x168], R11 ;  /* 0x00005a000e117a10 */ /* 0x000fe2000791e00b */
[----:B------:R-:W-:Y:S01]  /*05f0*/  UMOV UR4, URZ ;  /* 0x0000003f00047c82 */ /* 0x000fe20008000000 */
[----:B------:R-:W-:Y:S01]  /*0600*/  LOP3.LUT R41, R10, 0x8, RZ, 0xfc, !PT ;  /* 0x000000080a297812 */ /* 0x000fe200078efcff */
[----:B------:R-:W-:Y:S01]  /*0610*/  IMAD R12, R12, c[0x0][0x1b4], RZ ;  /* 0x00006d000c0c7a24 */ /* 0x000fe200078e02ff */
[----:B------:R-:W-:Y:S01]  /*0620*/  IADD3.X R15, R13, c[0x0][0x16c], R2, P0, P1 ;  /* 0x00005b000d0f7a10 */ /* 0x000fe200007e2402 */
[C---:B------:R-:W-:Y:S01]  /*0630*/  IMAD.SHL.U32 R11, R3.reuse, 0x2, RZ ;  /* 0x00000002030b7824 */ /* 0x040fe200078e00ff */
[--C-:B------:R-:W-:Y:S01]  /*0640*/  SHF.R.S32.HI R13, RZ, 0x2, R7.reuse ;  /* 0x00000002ff0d7819 */ /* 0x100fe20000011407 */
[----:B------:R-:W-:Y:S01]  /*0650*/  IMAD.SHL.U32 R14, R12, 0x2, RZ ;  /* 0x000000020c0e7824 */ /* 0x000fe200078e00ff */
[----:B------:R-:W-:Y:S01]  /*0660*/  SHF.R.U32.HI R2, RZ, 0x4, R7 ;  /* 0x00000004ff027819 */ /* 0x000fe20000011607 */
[----:B------:R-:W-:Y:S01]  /*0670*/  IMAD.HI R3, R3, 0x2, RZ ;  /* 0x0000000203037827 */ /* 0x000fe200078e02ff */
[----:B------:R-:W-:Y:S01]  /*0680*/  SGXT R13, R13, 0x1 ;  /* 0x000000010d0d781a */ /* 0x000fe20000000200 */
[----:B------:R-:W-:Y:S01]  /*0690*/  UMOV UR5, URZ ;  /* 0x0000003f00057c82 */ /* 0x000fe20008000000 */
[----:B------:R-:W-:Y:S01]  /*06a0*/  IADD3 R33, P2, P3, R14, c[0x0][0x170], R11 ;  /* 0x00005c000e217a10 */ /* 0x000fe20007b5e00b */
[----:B------:R-:W-:Y:S01]  /*06b0*/  IMAD.HI R12, R12, 0x2, RZ ;  /* 0x000000020c0c7827 */ /* 0x000fe200078e02ff */
[----:B------:R-:W-:-:S02]  /*06c0*/  LOP3.LUT R14, R7, 0x10, RZ, 0xc0, !PT ;  /* 0x00000010070e7812 */ /* 0x000fc400078ec0ff */
[----:B------:R-:W-:Y:S01]  /*06d0*/  LOP3.LUT R11, R7, 0x3, RZ, 0xc0, !PT ;  /* 0x00000003070b7812 */ /* 0x000fe200078ec0ff */
[----:B------:R-:W-:Y:S01]  /*06e0*/  IMAD.MOV.U32 R43, RZ, RZ, -0x800000 ;  /* 0xff800000ff2b7424 */ /* 0x000fe200078e00ff */
[----:B------:R-:W-:Y:S01]  /*06f0*/  LOP3.LUT R13, R13, 0x90, RZ, 0xc0, !PT ;  /* 0x000000900d0d7812 */ /* 0x000fe200078ec0ff */
[----:B------:R-:W-:Y:S01]  /*0700*/  IMAD.MOV.U32 R44, RZ, RZ, -0x800000 ;  /* 0xff800000ff2c7424 */ /* 0x000fe200078e00ff */
[----:B------:R-:W-:Y:S01]  /*0710*/  LEA R34, R9, R14, 0x1 ;  /* 0x0000000e09227211 */ /* 0x000fe200078e08ff */
[----:B------:R-:W-:Y:S01]  /*0720*/  IMAD R14, R11, 0x2, R14 ;  /* 0x000000020b0e7824 */ /* 0x000fe200078e020e */
[----:B------:R-:W-:Y:S02]  /*0730*/  LOP3.LUT R13, R13, 0x10, R8, 0x78, !PT ;  /* 0x000000100d0d7812 */ /* 0x000fe400078e7808 */
[----:B------:R-:W-:Y:S01]  /*0740*/  IADD3.X R37, R12, c[0x0][0x174], R3, P2, P3 ;  /* 0x00005d000c257a10 */ /* 0x000fe200017e6403 */
[----:B------:R-:W-:Y:S01]  /*0750*/  IMAD.SHL.U32 R12, R9, 0x10, RZ ;  /* 0x00000010090c7824 */ /* 0x000fe200078e00ff */
[----:B------:R-:W-:Y:S01]  /*0760*/  SGXT.U32 R2, R2, 0x4 ;  /* 0x000000040202781a */ /* 0x000fe20000000000 */
[----:B------:R-:W-:Y:S01]  /*0770*/  IMAD.U32 R35, R14, 0x10, R13 ;  /* 0x000000100e237824 */ /* 0x000fe200078e000d */
[----:B------:R-:W-:-:S02]  /*0780*/  SHF.R.S32.HI R13, RZ, 0x6, R7 ;  /* 0x00000006ff0d7819 */ /* 0x000fc40000011407 */
[----:B------:R-:W-:Y:S01]  /*0790*/  LOP3.LUT R3, R12, 0xe0, R7, 0x78, !PT ;  /* 0x000000e00c037812 */ /* 0x000fe200078e7807 */
[C---:B------:R-:W-:Y:S01]  /*07a0*/  IMAD R36, R2.reuse, c[0x0][0x1a4], RZ ;  /* 0x0000690002247a24 */ /* 0x040fe200078e02ff */
[----:B------:R-:W-:Y:S01]  /*07b0*/  SGXT R13, R13, 0x1 ;  /* 0x000000010d0d781a */ /* 0x000fe20000000200 */
[----:B------:R-:W-:Y:S01]  /*07c0*/  IMAD R2, R2, c[0x0][0x1b8], RZ ;  /* 0x00006e0002027a24 */ /* 0x000fe200078e02ff */
[--C-:B------:R-:W-:Y:S02]  /*07d0*/  LOP3.LUT R3, R3, 0x10, R8.reuse, 0x78, !PT ;  /* 0x0000001003037812 */ /* 0x100fe400078e7808 */
[----:B------:R-:W-:Y:S02]  /*07e0*/  LEA R32, P0, R36, R17, 0x1 ;  /* 0x0000001124207211 */ /* 0x000fe400078008ff */
[----:B------:R-:W-:Y:S01]  /*07f0*/  LEA R33, P1, R2, R33, 0x1 ;  /* 0x0000002102217211 */ /* 0x000fe200078208ff */
[----:B------:R-:W-:Y:S01]  /*0800*/  IMAD.U32 R34, R34, 0x80, R3 ;  /* 0x0000008022227824 */ /* 0x000fe200078e0003 */
[----:B------:R-:W-:Y:S01]  /*0810*/  LOP3.LUT R21, R13, 0x90, RZ, 0xc0, !PT ;  /* 0x000000900d157812 */ /* 0x000fe200078ec0ff */
[----:B------:R-:W-:Y:S01]  /*0820*/  CS2R R16, SRZ ;  /* 0x0000000000107805 */ /* 0x000fe2000001ff00 */
[----:B------:R-:W-:Y:S01]  /*0830*/  LEA.HI.X.SX32 R36, R36, R15, 0x1, P0 ;  /* 0x0000000f24247211 */ /* 0x000fe200000f0eff */
[----:B------:R-:W-:Y:S01]  /*0840*/  CS2R R12, SRZ ;  /* 0x00000000000c7805 */ /* 0x000fe2000001ff00 */
[----:B------:R-:W-:Y:S01]  /*0850*/  LEA.HI.X.SX32 R37, R2, R37, 0x1, P1 ;  /* 0x0000002502257211 */ /* 0x000fe200008f0eff */
[----:B------:R-:W-:Y:S01]  /*0860*/  IMAD.MOV.U32 R2, RZ, RZ, 0x3f800000 ;  /* 0x3f800000ff027424 */ /* 0x000fe200078e00ff */
[----:B------:R-:W-:Y:S01]  /*0870*/  MOV R3, 0x3f800000 ;  /* 0x3f80000000037802 */ /* 0x000fe20000000f00 */
[----:B------:R-:W-:Y:S01]  /*0880*/  CS2R R14, SRZ ;  /* 0x00000000000e7805 */ /* 0x000fe2000001ff00 */
[----:B------:R-:W-:-:S02]  /*0890*/  LOP3.LUT R40, R21, 0x17e, R8, 0x78, !PT ;  /* 0x0000017e15287812 */ /* 0x000fc400078e7808 */
.L_x_1:
[----:B------:R-:W-:-:S04]  /*08a0*/  LEA R46, P0, R39, R32, 0x1 ;  /* 0x00000020272e7211 */ /* 0x000fc800078008ff */
[----:B------:R-:W-:-:S06]  /*08b0*/  LEA.HI.X.SX32 R47, R39, R36, 0x1, P0 ;  /* 0x00000024272f7211 */ /* 0x000fcc00000f0eff */
[----:B------:R0:W2:Y:S04]  /*08c0*/  LDG.E.U16 R47, [R46.64] ;  /* 0x000000062e2f7981 */ /* 0x0000a8000c1e1500 */
[----:B------:R-:W-:Y:S01]  /*08d0*/  BAR.SYNC.DEFER_BLOCKING 0x0 ;  /* 0x0000000000007b1d */ /* 0x000fe20000010000 */
[----:B------:R-:W-:-:S04]  /*08e0*/  LEA R48, P0, R38, R33, 0x1 ;  /* 0x0000002126307211 */ /* 0x000fc800078008ff */
[----:B------:R-:W-:Y:S02]  /*08f0*/  LEA.HI.X.SX32 R49, R38, R37, 0x1, P0 ;  /* 0x0000002526317211 */ /* 0x000fe400000f0eff */
[----:B0-----:R-:W-:-:S04]  /*0900*/  LEA R46, P0, R11, UR4, 0x1 ;  /* 0x000000040b2e7c11 */ /* 0x001fc8000f8008ff */
[----:B------:R-:W-:Y:S02]  /*0910*/  IADD3.X R50, RZ, UR5, RZ, P0, !PT ;  /* 0x00000005ff327c10 */ /* 0x000fe400087fe4ff */
[----:B------:R-:W-:-:S04]  /*0920*/  ISETP.GT.U32.AND P0, PT, R46, R10, PT ;  /* 0x0000000a2e00720c */ /* 0x000fc80003f04070 */
[----:B------:R-:W-:Y:S01]  /*0930*/  ISETP.GT.U32.AND.EX P0, PT, R50, RZ, PT, P0 ;  /* 0x000000ff3200720c */ /* 0x000fe20003f04100 */
[----:B--2---:R-:W-:Y:S04]  /*0940*/  STS.U16 [R40+0x1000], R47 ;  /* 0x0010002f28007388 */ /* 0x004fe80000000400 */
[----:B------:R-:W-:Y:S06]  /*0950*/  BAR.SYNC.DEFER_BLOCKING 0x0 ;  /* 0x0000000000007b1d */ /* 0x000fec0000010000 */
[----:B------:R0:W2:Y:S01]  /*0960*/  LDG.E.U16 R45, [R48.64] ;  /* 0x00000006302d7981 */ /* 0x0000a2000c1e1500 */
[----:B------:R-:W-:-:S03]  /*0970*/  UIADD3 UR4, UP0, UR4, 0x10, URZ ;  /* 0x0000001004047890 */ /* 0x000fc6000ff1e03f */
[----:B------:R-:W-:Y:S01]  /*0980*/  LDSM.16.MT88.4 R20, [R34] ;  /* 0x000000002214783b */ /* 0x000fe20000004200 */
[----:B------:R-:W-:-:S03]  /*0990*/  UIADD3.X UR5, URZ, UR5, URZ, UP0, !UPT ;  /* 0x000000053f057290 */ /* 0x000fc600087fe43f */
[----:B------:R-:W1:Y:S04]  /*09a0*/  LDSM.16.M88.4 R24, [R35+0x1000] ;  /* 0x001000002318783b */ /* 0x000e680000000200 */
[----:B------:R-:W-:Y:S01]  /*09b0*/  BAR.SYNC.DEFER_BLOCKING 0x0 ;  /* 0x0000000000007b1d */ /* 0x000fe20000010000 */
[C---:B-1----:R-:W-:Y:S07]  /*09c0*/  HMMA.16816.F32.BF16 R28, R20.reuse, R24, RZ ;  /* 0x00000018141c723c */ /* 0x042fee00000418ff */
[C---:B------:R-:W-:Y:S01]  /*09d0*/  IADD3 R25, P2, R46.reuse, 0x8, RZ ;  /* 0x000000082e197810 */ /* 0x040fe20007f5e0ff */
[----:B------:R-:W-:Y:S03]  /*09e0*/  HMMA.16816.F32.BF16 R20, R20, R26, RZ ;  /* 0x0000001a1414723c */ /* 0x000fe600000418ff */
[-C--:B------:R-:W-:Y:S01]  /*09f0*/  ISETP.GT.U32.AND P1, PT, R25, R10.reuse, PT ;  /* 0x0000000a1900720c */ /* 0x080fe20003f24070 */
[----:B------:R-:W-:Y:S01]  /*0a00*/  IMAD.X R24, RZ, RZ, R50, P2 ;  /* 0x000000ffff187224 */ /* 0x000fe200010e0632 */
[----:B------:R-:W-:-:S02]  /*0a10*/  ISETP.GE.U32.AND P2, PT, R46, R10, PT ;  /* 0x0000000a2e00720c */ /* 0x000fc40003f46070 */
[----:B------:R-:W-:Y:S02]  /*0a20*/  IADD3 R26, P4, R46, 0x9, RZ ;  /* 0x000000092e1a7810 */ /* 0x000fe40007f9e0ff */
[----:B------:R-:W-:Y:S02]  /*0a30*/  ISETP.GE.U32.AND.EX P2, PT, R50, RZ, PT, P2 ;  /* 0x000000ff3200720c */ /* 0x000fe40003f46120 */
[----:B------:R-:W-:Y:S01]  /*0a40*/  ISETP.GT.U32.AND.EX P1, PT, R24, RZ, PT, P1 ;  /* 0x000000ff1800720c */ /* 0x000fe20003f24110 */
[----:B------:R-:W-:Y:S01]  /*0a50*/  IMAD.X R47, RZ, RZ, R50, P4 ;  /* 0x000000ffff2f7224 */ /* 0x000fe200020e0632 */
[----:B------:R-:W-:-:S03]  /*0a60*/  ISETP.GT.U32.AND P3, PT, R26, R10, PT ;  /* 0x0000000a1a00720c */ /* 0x000fc60003f64070 */
[----:B------:R-:W-:Y:S02]  /*0a70*/  FMUL R25, R28, c[0x0][0x188] ;  /* 0x000062001c197a20 */ /* 0x000fe40000400000 */
[----:B------:R-:W-:Y:S02]  /*0a80*/  FMUL R29, R29, c[0x0][0x188] ;  /* 0x000062001d1d7a20 */ /* 0x000fe40000400000 */
[----:B------:R-:W-:Y:S01]  /*0a90*/  FMUL R30, R30, c[0x0][0x188] ;  /* 0x000062001e1e7a20 */ /* 0x000fe20000400000 */
[----:B------:R-:W-:-:S03]  /*0aa0*/  FSEL R25, R25, -INF , !P0 ;  /* 0xff80000019197808 */ /* 0x000fc60004000000 */
[----:B------:R-:W-:Y:S01]  /*0ab0*/  FMUL R27, R20, c[0x0][0x188] ;  /* 0x00006200141b7a20 */ /* 0x000fe20000400000 */
[----:B------:R-:W-:Y:S01]  /*0ac0*/  FSEL R20, R29, -INF , !P2 ;  /* 0xff8000001d147808 */ /* 0x000fe20005000000 */
[----:B------:R-:W-:Y:S01]  /*0ad0*/  FMUL R21, R21, c[0x0][0x188] ;  /* 0x0000620015157a20 */ /* 0x000fe20000400000 */
[----:B------:R-:W-:Y:S01]  /*0ae0*/  ISETP.GT.U32.AND.EX P2, PT, R47, RZ, PT, P3 ;  /* 0x000000ff2f00720c */ /* 0x000fe20003f44130 */
[----:B------:R-:W-:Y:S01]  /*0af0*/  FMUL R23, R23, c[0x0][0x188] ;  /* 0x0000620017177a20 */ /* 0x000fe20000400000 */
[----:B------:R-:W-:Y:S02]  /*0b00*/  FSEL R27, R27, -INF , !P1 ;  /* 0xff8000001b1b7808 */ /* 0x000fe40004800000 */
[----:B------:R-:W-:Y:S02]  /*0b10*/  FMNMX R24, R25, R20, !PT ;  /* 0x0000001419187209 */ /* 0x000fe40007800000 */
[----:B------:R-:W-:Y:S02]  /*0b20*/  FSEL R21, R21, -INF , !P2 ;  /* 0xff80000015157808 */ /* 0x000fe40005000000 */
[----:B------:R-:W-:-:S02]  /*0b30*/  FMNMX R24, R27, R24, !PT ;  /* 0x000000181b187209 */ /* 0x000fc40007800000 */
[CC--:B------:R-:W-:Y:S02]  /*0b40*/  ISETP.GT.U32.AND P1, PT, R46.reuse, R41.reuse, PT ;  /* 0x000000292e00720c */ /* 0x0c0fe40003f24070 */
[-C--:B------:R-:W-:Y:S02]  /*0b50*/  ISETP.GE.U32.AND P3, PT, R46, R41.reuse, PT ;  /* 0x000000292e00720c */ /* 0x080fe40003f66070 */
[----:B------:R-:W-:Y:S01]  /*0b60*/  FMNMX R28, R21, R24, !PT ;  /* 0x00000018151c7209 */ /* 0x000fe20007800000 */
[----:B------:R-:W-:Y:S01]  /*0b70*/  FMUL R24, R31, c[0x0][0x188] ;  /* 0x000062001f187a20 */ /* 0x000fe20000400000 */
[C---:B------:R-:W-:Y:S02]  /*0b80*/  ISETP.GT.U32.AND.EX P1, PT, R50.reuse, RZ, PT, P1 ;  /* 0x000000ff3200720c */ /* 0x040fe40003f24110 */
[----:B------:R-:W-:Y:S01]  /*0b90*/  ISETP.GE.U32.AND.EX P2, PT, R50, RZ, PT, P3 ;  /* 0x000000ff3200720c */ /* 0x000fe20003f46130 */
[----:B------:R-:W1:Y:S01]  /*0ba0*/  SHFL.BFLY PT, R31, R28, 0x2, 0x1f ;  /* 0x0c401f001c1f7f89 */ /* 0x000e6200000e0000 */
[----:B------:R-:W-:Y:S01]  /*0bb0*/  ISETP.GT.U32.AND P3, PT, R26, R41, PT ;  /* 0x000000291a00720c */ /* 0x000fe20003f64070 */
[----:B------:R-:W-:Y:S01]  /*0bc0*/  FMUL R26, R22, c[0x0][0x188] ;  /* 0x00006200161a7a20 */ /* 0x000fe20000400000 */
[----:B------:R-:W-:-:S02]  /*0bd0*/  FSEL R22, R30, -INF , !P1 ;  /* 0xff8000001e167808 */ /* 0x000fc40004800000 */
[----:B------:R-:W-:Y:S02]  /*0be0*/  FSEL R24, R24, -INF , !P2 ;  /* 0xff80000018187808 */ /* 0x000fe40005000000 */
[----:B------:R-:W-:Y:S02]  /*0bf0*/  ISETP.GT.U32.AND.EX P1, PT, R47, RZ, PT, P3 ;  /* 0x000000ff2f00720c */ /* 0x000fe40003f24130 */
[----:B------:R-:W-:Y:S02]  /*0c00*/  FSEL R30, R26, -INF , !P0 ;  /* 0xff8000001a1e7808 */ /* 0x000fe40004000000 */
[----:B------:R-:W-:Y:S02]  /*0c10*/  FMNMX R29, R22, R24, !PT ;  /* 0x00000018161d7209 */ /* 0x000fe40007800000 */
[----:B------:R-:W-:Y:S02]  /*0c20*/  FSEL R26, R23, -INF , !P1 ;  /* 0xff800000171a7808 */ /* 0x000fe40004800000 */
[----:B------:R-:W-:-:S02]  /*0c30*/  FMNMX R29, R30, R29, !PT ;  /* 0x0000001d1e1d7209 */ /* 0x000fc40007800000 */
[----:B------:R-:W-:Y:S02]  /*0c40*/  ISETP.LE.U32.AND P0, PT, R0, UR4, PT ;  /* 0x0000000400007c0c */ /* 0x000fe4000bf03070 */
[----:B------:R-:W-:-:S05]  /*0c50*/  FMNMX R29, R26, R29, !PT ;  /* 0x0000001d1a1d7209 */ /* 0x000fca0007800000 */
[----:B------:R-:W3:Y:S01]  /*0c60*/  SHFL.BFLY PT, R46, R29, 0x2, 0x1f ;  /* 0x0c401f001d2e7f89 */ /* 0x000ee200000e0000 */
[----:B-1----:R-:W-:-:S05]  /*0c70*/  FMNMX R31, R28, R31, !PT ;  /* 0x0000001f1c1f7209 */ /* 0x002fca0007800000 */
[----:B------:R-:W1:Y:S01]  /*0c80*/  SHFL.BFLY PT, R28, R31, 0x1, 0x1f ;  /* 0x0c201f001f1c7f89 */ /* 0x000e6200000e0000 */
[----:B---3--:R-:W-:-:S05]  /*0c90*/  FMNMX R46, R29, R46, !PT ;  /* 0x0000002e1d2e7209 */ /* 0x008fca0007800000 */
[----:B------:R-:W3:Y:S01]  /*0ca0*/  SHFL.BFLY PT, R23, R46, 0x1, 0x1f ;  /* 0x0c201f002e177f89 */ /* 0x000ee200000e0000 */
[----:B-1----:R-:W-:-:S04]  /*0cb0*/  FMNMX R28, R31, R28, !PT ;  /* 0x0000001c1f1c7209 */ /* 0x002fc80007800000 */
[----:B------:R-:W-:-:S05]  /*0cc0*/  FMNMX R28, R28, R43, !PT ;  /* 0x0000002b1c1c7209 */ /* 0x000fca0007800000 */
[--C-:B------:R-:W-:Y:S02]  /*0cd0*/  FADD R25, R25, -R28.reuse ;  /* 0x8000001c19197221 */ /* 0x100fe40000000000 */
[--C-:B------:R-:W-:Y:S02]  /*0ce0*/  FADD R27, R27, -R28.reuse ;  /* 0x8000001c1b1b7221 */ /* 0x100fe40000000000 */
[----:B------:R-:W-:Y:S02]  /*0cf0*/  FMUL R47, R25, 1.4426950216293334961 ;  /* 0x3fb8aa3b192f7820 */ /* 0x000fe40000400000 */
[----:B------:R-:W-:Y:S02]  /*0d00*/  FADD R25, R20, -R28 ;  /* 0x8000001c14197221 */ /* 0x000fe40000000000 */
[----:B------:R-:W-:Y:S01]  /*0d10*/  MUFU.EX2 R20, R47 ;  /* 0x0000002f00147308 */ /* 0x000fe20000000800 */
[----:B------:R-:W-:Y:S02]  /*0d20*/  FMUL R27, R27, 1.4426950216293334961 ;  /* 0x3fb8aa3b1b1b7820 */ /* 0x000fe40000400000 */
[----:B0-----:R-:W-:-:S02]  /*0d30*/  FMUL R48, R25, 1.4426950216293334961 ;  /* 0x3fb8aa3b19307820 */ /* 0x001fc40000400000 */
[----:B------:R-:W-:Y:S01]  /*0d40*/  FADD R25, R21, -R28 ;  /* 0x8000001c15197221 */ /* 0x000fe20000000000 */
[----:B---3--:R-:W-:Y:S02]  /*0d50*/  FMNMX R29, R46, R23, !PT ;  /* 0x000000172e1d7209 */ /* 0x008fe40007800000 */
[----:B------:R0:W1:Y:S01]  /*0d60*/  MUFU.EX2 R23, R48 ;  /* 0x0000003000177308 */ /* 0x0000620000000800 */
[----:B------:R-:W-:Y:S01]  /*0d70*/  FMUL R49, R25, 1.4426950216293334961 ;  /* 0x3fb8aa3b19317820 */ /* 0x000fe20000400000 */
[----:B------:R-:W-:-:S05]  /*0d80*/  FMNMX R29, R29, R44, !PT ;  /* 0x0000002c1d1d7209 */ /* 0x000fca0007800000 */
[--C-:B------:R-:W-:Y:S01]  /*0d90*/  FADD R25, R22, -R29.reuse ;  /* 0x8000001d16197221 */ /* 0x100fe20000000000 */
[----:B------:R-:W3:Y:S01]  /*0da0*/  MUFU.EX2 R21, R27 ;  /* 0x0000001b00157308 */ /* 0x000ee20000000800 */
[--C-:B------:R-:W-:Y:S02]  /*0db0*/  FADD R24, R24, -R29.reuse ;  /* 0x8000001d18187221 */ /* 0x100fe40000000000 */
[----:B------:R-:W-:Y:S02]  /*0dc0*/  FMUL R25, R25, 1.4426950216293334961 ;  /* 0x3fb8aa3b19197820 */ /* 0x000fe40000400000 */
[----:B------:R-:W-:Y:S02]  /*0dd0*/  FMUL R24, R24, 1.4426950216293334961 ;  /* 0x3fb8aa3b18187820 */ /* 0x000fe40000400000 */
[--C-:B------:R-:W-:Y:S01]  /*0de0*/  FADD R30, R30, -R29.reuse ;  /* 0x8000001d1e1e7221 */ /* 0x100fe20000000000 */
[----:B------:R3:W-:Y:S01]  /*0df0*/  MUFU.EX2 R31, R25 ;  /* 0x00000019001f7308 */ /* 0x0007e20000000800 */
[----:B------:R-:W-:-:S02]  /*0e00*/  FADD R26, R26, -R29 ;  /* 0x8000001d1a1a7221 */ /* 0x000fc40000000000 */
[----:B------:R-:W-:Y:S02]  /*0e10*/  FMUL R30, R30, 1.4426950216293334961 ;  /* 0x3fb8aa3b1e1e7820 */ /* 0x000fe40000400000 */
[----:B0-----:R-:W-:Y:S02]  /*0e20*/  FMUL R48, R26, 1.4426950216293334961 ;  /* 0x3fb8aa3b1a307820 */ /* 0x001fe40000400000 */
[----:B-1----:R-:W-:Y:S01]  /*0e30*/  FADD R26, R20, R23 ;  /* 0x00000017141a7221 */ /* 0x002fe20000000000 */
[----:B------:R-:W0:Y:S01]  /*0e40*/  MUFU.EX2 R46, R24 ;  /* 0x00000018002e7308 */ /* 0x000e220000000800 */
[----:B------:R-:W-:Y:S02]  /*0e50*/  F2FP.BF16.PACK_AB R20, R23, R20 ;  /* 0x000000141714723e */ /* 0x000fe400000010ff */
[----:B---3--:R-:W-:-:S05]  /*0e60*/  FADD R25, R21, R26 ;  /* 0x0000001a15197221 */ /* 0x008fca0000000000 */
[----:B------:R1:W3:Y:S08]  /*0e70*/  MUFU.EX2 R47, R30 ;  /* 0x0000001e002f7308 */ /* 0x0002f00000000800 */
[----:B------:R-:W4:Y:S01]  /*0e80*/  MUFU.EX2 R48, R48 ;  /* 0x0000003000307308 */ /* 0x000f220000000800 */
[----:B0-----:R-:W-:Y:S02]  /*0e90*/  FADD R50, R31, R46 ;  /* 0x0000002e1f327221 */ /* 0x001fe40000000000 */
[----:B-1----:R-:W-:-:S02]  /*0ea0*/  FADD R30, -R28, R43 ;  /* 0x0000002b1c1e7221 */ /* 0x002fc40000000100 */
[----:B------:R-:W-:Y:S02]  /*0eb0*/  FADD R43, -R29, R44 ;  /* 0x0000002c1d2b7221 */ /* 0x000fe40000000100 */
[----:B------:R-:W-:Y:S01]  /*0ec0*/  FMUL R30, R30, 1.4426950216293334961 ;  /* 0x3fb8aa3b1e1e7820 */ /* 0x000fe20000400000 */
[----:B------:R-:W0:Y:S01]  /*0ed0*/  MUFU.EX2 R22, R49 ;  /* 0x0000003100167308 */ /* 0x000e220000000800 */
[----:B---3--:R-:W-:Y:S02]  /*0ee0*/  FADD R27, R47, R50 ;  /* 0x000000322f1b7221 */ /* 0x008fe40000000000 */
[----:B------:R-:W-:Y:S02]  /*0ef0*/  FMUL R43, R43, 1.4426950216293334961 ;  /* 0x3fb8aa3b2b2b7820 */ /* 0x000fe40000400000 */
[----:B----4-:R-:W-:-:S03]  /*0f00*/  FADD R50, R48, R27 ;  /* 0x0000001b30327221 */ /* 0x010fc60000000000 */
[----:B------:R-:W1:Y:S01]  /*0f10*/  MUFU.EX2 R30, R30 ;  /* 0x0000001e001e7308 */ /* 0x000e620000000800 */
[----:B------:R-:W-:Y:S01]  /*0f20*/  F2FP.BF16.PACK_AB R23, R48, R47 ;  /* 0x0000002f3017723e */ /* 0x000fe200000010ff */
[----:B------:R-:W-:Y:S01]  /*0f30*/  SHFL.BFLY PT, R51, R50, 0x2, 0x1f ;  /* 0x0c401f0032337f89 */ /* 0x000fe200000e0000 */
[----:B0-----:R-:W-:-:S05]  /*0f40*/  FADD R49, R22, R25 ;  /* 0x0000001916317221 */ /* 0x001fca0000000000 */
[----:B------:R-:W0:Y:S01]  /*0f50*/  MUFU.EX2 R43, R43 ;  /* 0x0000002b002b7308 */ /* 0x000e220000000800 */
[----:B------:R-:W-:Y:S02]  /*0f60*/  F2FP.BF16.PACK_AB R22, R22, R21 ;  /* 0x000000151616723e */ /* 0x000fe400000010ff */
[----:B------:R-:W-:Y:S01]  /*0f70*/  F2FP.BF16.PACK_AB R21, R46, R31 ;  /* 0x0000001f2e15723e */ /* 0x000fe200000010ff */
[----:B------:R-:W3:Y:S01]  /*0f80*/  SHFL.BFLY PT, R52, R49, 0x2, 0x1f ;  /* 0x0c401f0031347f89 */ /* 0x000ee200000e0000 */
[C---:B-1----:R-:W-:Y:S02]  /*0f90*/  FMUL R16, R30.reuse, R16 ;  /* 0x000000101e107220 */ /* 0x042fe40000400000 */
[C---:B------:R-:W-:Y:S02]  /*0fa0*/  FMUL R17, R30.reuse, R17 ;  /* 0x000000111e117220 */ /* 0x040fe40000400000 */
[C---:B------:R-:W-:Y:S02]  /*0fb0*/  FMUL R12, R30.reuse, R12 ;  /* 0x0000000c1e0c7220 */ /* 0x040fe40000400000 */
[----:B------:R-:W-:-:S02]  /*0fc0*/  FMUL R13, R30, R13 ;  /* 0x0000000d1e0d7220 */ /* 0x000fc40000400000 */
[C---:B0-----:R-:W-:Y:S02]  /*0fd0*/  FMUL R18, R43.reuse, R18 ;  /* 0x000000122b127220 */ /* 0x041fe40000400000 */
[C---:B------:R-:W-:Y:S02]  /*0fe0*/  FMUL R19, R43.reuse, R19 ;  /* 0x000000132b137220 */ /* 0x040fe40000400000 */
[C---:B------:R-:W-:Y:S02]  /*0ff0*/  FMUL R14, R43.reuse, R14 ;  /* 0x0000000e2b0e7220 */ /* 0x040fe40000400000 */
[----:B------:R-:W-:Y:S02]  /*1000*/  FMUL R15, R43, R15 ;  /* 0x0000000f2b0f7220 */ /* 0x000fe40000400000 */
[----:B---3--:R-:W-:-:S05]  /*1010*/  FADD R44, R49, R52 ;  /* 0x00000034312c7221 */ /* 0x008fca0000000000 */
[----:B------:R-:W0:Y:S04]  /*1020*/  SHFL.BFLY PT, R31, R44, 0x1, 0x1f ;  /* 0x0c201f002c1f7f89 */ /* 0x000e2800000e0000 */
[----:B--2---:R1:W-:Y:S01]  /*1030*/  STS.U16 [R40+0x1000], R45 ;  /* 0x0010002d28007388 */ /* 0x0043e20000000400 */
[----:B0-----:R-:W-:-:S03]  /*1040*/  FADD R31, R44, R31 ;  /* 0x0000001f2c1f7221 */ /* 0x001fc60000000000 */
[----:B------:R-:W-:Y:S01]  /*1050*/  BAR.SYNC.DEFER_BLOCKING 0x0 ;  /* 0x0000000000007b1d */ /* 0x000fe20000010000 */
[----:B------:R-:W-:Y:S02]  /*1060*/  IMAD.MOV.U32 R44, RZ, RZ, R29 ;  /* 0x000000ffff2c7224 */ /* 0x000fe400078e001d */
[----:B------:R-:W-:Y:S02]  /*1070*/  FFMA R3, R30, R3, R31 ;  /* 0x000000031e037223 */ /* 0x000fe4000000001f */
[----:B-1----:R-:W-:-:S05]  /*1080*/  FADD R45, R50, R51 ;  /* 0x00000033322d7221 */ /* 0x002fca0000000000 */
[----:B------:R-:W0:Y:S04]  /*1090*/  SHFL.BFLY PT, R46, R45, 0x1, 0x1f ;  /* 0x0c201f002d2e7f89 */ /* 0x000e2800000e0000 */
[----:B------:R-:W1:Y:S01]  /*10a0*/  LDSM.16.M88.4 R24, [R35+0x1000] ;  /* 0x001000002318783b */ /* 0x000e620000000200 */
[----:B0-----:R-:W-:-:S04]  /*10b0*/  FADD R46, R45, R46 ;  /* 0x0000002e2d2e7221 */ /* 0x001fc80000000000 */
[----:B------:R-:W-:Y:S02]  /*10c0*/  FFMA R2, R43, R2, R46 ;  /* 0x000000022b027223 */ /* 0x000fe4000000002e */
[----:B------:R-:W-:Y:S01]  /*10d0*/  IMAD.MOV.U32 R43, RZ, RZ, R28 ;  /* 0x000000ffff2b7224 */ /* 0x000fe200078e001c */
[C---:B-1----:R-:W-:Y:S08]  /*10e0*/  HMMA.16816.F32.BF16 R16, R20.reuse, R24, R16 ;  /* 0x000000181410723c */ /* 0x042ff00000041810 */
[----:B------:R-:W-:Y:S07]  /*10f0*/  HMMA.16816.F32.BF16 R12, R20, R26, R12 ;  /* 0x0000001a140c723c */ /* 0x000fee000004180c */
[----:B------:R-:W-:Y:S01]  /*1100*/  IMAD.U32 R21, RZ, RZ, UR5 ;  /* 0x00000005ff157e24 */ /* 0x000fe2000f8e00ff */
[----:B------:R-:W-:-:S04]  /*1110*/  MOV R20, 0x10 ;  /* 0x0000001000147802 */ /* 0x000fc80000000f00 */
[----:B------:R-:W-:Y:S01]  /*1120*/  ISETP.GE.U32.AND.EX P0, PT, R21, RZ, PT, P0 ;  /* 0x000000ff1500720c */ /* 0x000fe20003f06100 */
[C---:B------:R-:W-:Y:S02]  /*1130*/  IMAD R38, R20.reuse, c[0x0][0x1b4], R38 ;  /* 0x00006d0014267a24 */ /* 0x040fe400078e0226 */
[----:B------:R-:W-:-:S10]  /*1140*/  IMAD R39, R20, c[0x0][0x1a4], R39 ;  /* 0x0000690014277a24 */ /* 0x000fd400078e0227 */
[----:B------:R-:W-:Y:S05]  /*1150*/  @!P0 BRA `(.L_x_1) ;  /* 0xfffff74000008947 */ /* 0x000fea000383ffff */
.L_x_0:
[----:B------:R-:W-:Y:S01]  /*1160*/  IMAD.MOV.U32 R27, RZ, RZ, R3 ;  /* 0x000000ffff1b7224 */ /* 0x000fe200078e0003 */
[----:B------:R-:W-:Y:S01]  /*1170*/  MOV R21, R13 ;  /* 0x0000000d00157202 */ /* 0x000fe20000000f00 */
[----:B------:R-:W-:Y:S01]  /*1180*/  IMAD.MOV.U32 R32, RZ, RZ, R2 ;  /* 0x000000ffff207224 */ /* 0x000fe200078e0002 */
[----:B------:R-:W-:Y:S01]  /*1190*/  MOV R13, R15 ;  /* 0x0000000f000d7202 */ /* 0x000fe20000000f00 */
[C---:B------:R-:W-:Y:S01]  /*11a0*/  FMUL R2, R27.reuse, 8388608 ;  /* 0x4b0000001b027820 */ /* 0x040fe20000400000 */
[----:B------:R-:W-:Y:S01]  /*11b0*/  FSETP.GEU.AND P4, PT, R27, 1.175494350822287508e-38, PT ;  /* 0x008000001b00780b */ /* 0x000fe20003f8e000 */
[----:B------:R-:W-:Y:S01]  /*11c0*/  IMAD.SHL.U32 R15, R7, 0x4, RZ ;  /* 0x00000004070f7824 */ /* 0x000fe200078e00ff */
[----:B------:R-:W-:Y:S01]  /*11d0*/  FSETP.GEU.AND P3, PT, R32, 1.175494350822287508e-38, PT ;  /* 0x008000002000780b */ /* 0x000fe20003f6e000 */
[----:B------:R-:W-:Y:S01]  /*11e0*/  IMAD R22, R6, c[0x0][0x1c0], RZ ;  /* 0x0000700006167a24 */ /* 0x000fe200078e02ff */
[----:B------:R-:W-:Y:S01]  /*11f0*/  FSEL R2, R2, R27, !P4 ;  /* 0x0000001b02027208 */ /* 0x000fe20006000000 */
[----:B------:R-:W-:Y:S01]  /*1200*/  IMAD R24, R5, c[0x0][0x1c4], RZ ;  /* 0x0000710005187a24 */ /* 0x000fe200078e02ff */
[----:B------:R-:W-:Y:S01]  /*1210*/  LOP3.LUT R26, R7, 0x18, RZ, 0xc0, !PT ;  /* 0x00000018071a7812 */ /* 0x000fe200078ec0ff */
[----:B------:R-:W-:Y:S01]  /*1220*/  FMUL R3, R32, 8388608 ;  /* 0x4b00000020037820 */ /* 0x000fe20000400000 */
[----:B------:R-:W-:Y:S01]  /*1230*/  IADD3 R10, R2, -0x3f3504f3, RZ ;  /* 0xc0cafb0d020a7810 */ /* 0x000fe20007ffe0ff */
[----:B------:R-:W-:Y:S01]  /*1240*/  IMAD.MOV.U32 R20, RZ, RZ, R12 ;  /* 0x000000ffff147224 */ /* 0x000fe200078e000c */
[----:B------:R-:W-:Y:S01]  /*1250*/  LOP3.LUT R12, R15, 0x1c0, RZ, 0xc0, !PT ;  /* 0x000001c00f0c7812 */ /* 0x000fe200078ec0ff */
[----:B------:R-:W-:Y:S01]  /*1260*/  IMAD.SHL.U32 R0, R22, 0x2, RZ ;  /* 0x0000000216007824 */ /* 0x000fe200078e00ff */
[----:B------:R-:W-:Y:S01]  /*1270*/  LOP3.LUT R23, R10, 0xff800000, RZ, 0xc0, !PT ;  /* 0xff8000000a177812 */ /* 0x000fe200078ec0ff */
[C---:B------:R-:W-:Y:S01]  /*1280*/  IMAD.SHL.U32 R11, R24.reuse, 0x2, RZ ;  /* 0x00000002180b7824 */ /* 0x040fe200078e00ff */
[----:B------:R-:W-:Y:S01]  /*1290*/  SHF.R.S32.HI R10, RZ, 0x5, R7 ;  /* 0x00000005ff0a7819 */ /* 0x000fe20000011407 */
[----:B------:R-:W-:Y:S01]  /*12a0*/  IMAD R30, R9, 0x8, R12 ;  /* 0x00000008091e7824 */ /* 0x000fe200078e020c */
[----:B------:R-:W-:Y:S01]  /*12b0*/  LOP3.LUT R15, R15, 0x7c, RZ, 0xc0, !PT ;  /* 0x0000007c0f0f7812 */ /* 0x000fe200078ec0ff */
[----:B------:R-:W-:Y:S01]  /*12c0*/  IMAD.HI R24, R24, 0x2, RZ ;  /* 0x0000000218187827 */ /* 0x000fe200078e02ff */
[----:B------:R-:W-:Y:S01]  /*12d0*/  FSEL R3, R3, R32, !P3 ;  /* 0x0000002003037208 */ /* 0x000fe20005800000 */
[----:B------:R-:W-:Y:S01]  /*12e0*/  BAR.SYNC.DEFER_BLOCKING 0x0 ;  /* 0x0000000000007b1d */ /* 0x000fe20000010000 */
[----:B------:R-:W-:Y:S01]  /*12f0*/  SGXT R10, R10, 0x1 ;  /* 0x000000010a0a781a */ /* 0x000fe20000000200 */
[----:B------:R-:W-:Y:S01]  /*1300*/  IMAD.MOV.U32 R33, RZ, RZ, c[0x0][0x1c8] ;  /* 0x00007200ff217624 */ /* 0x000fe200078e00ff */
[----:B------:R-:W-:-:S02]  /*1310*/  LOP3.LUT R15, R15, 0x180, R8, 0xf8, !PT ;  /* 0x000001800f0f7812 */ /* 0x000fc400078ef808 */
[----:B------:R-:W-:Y:S01]  /*1320*/  IADD3 R0, P5, P6, R11, c[0x0][0x178], R0 ;  /* 0x00005e000b007a10 */ /* 0x000fe20007ebe000 */
[----:B------:R-:W-:Y:S01]  /*1330*/  IMAD R11, R26, 0x8, R9 ;  /* 0x000000081a0b7824 */ /* 0x000fe200078e0209 */
[----:B------:R-:W-:Y:S01]  /*1340*/  IADD3 R12, R3, -0x3f3504f3, RZ ;  /* 0xc0cafb0d030c7810 */ /* 0x000fe20007ffe0ff */
[----:B------:R-:W-:Y:S01]  /*1350*/  IMAD.HI R9, R22, 0x2, RZ ;  /* 0x0000000216097827 */ /* 0x000fe200078e02ff */
[----:B------:R-:W-:Y:S02]  /*1360*/  LOP3.LUT R22, R15, 0x808, R10, 0x78, !PT ;  /* 0x000008080f167812 */ /* 0x000fe400078e780a */
[----:B------:R-:W-:Y:S02]  /*1370*/  FSETP.GT.AND P2, PT, |R27|, 8.50705917302346158658e+37, PT ;  /* 0x7e8000001b00780b */ /* 0x000fe40003f44200 */
[----:B------:R-:W-:Y:S02]  /*1380*/  FSEL R10, RZ, -23, P4 ;  /* 0xc1b80000ff0a7808 */ /* 0x000fe40002000000 */
[----:B------:R-:W-:-:S02]  /*1390*/  LOP3.LUT R12, R12, 0xff800000, RZ, 0xc0, !PT ;  /* 0xff8000000c0c7812 */ /* 0x000fc400078ec0ff */
[----:B------:R-:W-:Y:S02]  /*13a0*/  FSETP.GT.AND P4, PT, |R32|, 8.50705917302346158658e+37, PT ;  /* 0x7e8000002000780b */ /* 0x000fe40003f84200 */
[----:B------:R-:W-:Y:S01]  /*13b0*/  LEA R31, R11, R42, 0x2 ;  /* 0x0000002a0b1f7211 */ /* 0x000fe200078e10ff */
[----:B------:R-:W-:Y:S01]  /*13c0*/  I2F R25, R12 ;  /* 0x0000000c00197306 */ /* 0x000fe20000201400 */
[----:B------:R-:W-:Y:S02]  /*13d0*/  IADD3.X R9, R24, c[0x0][0x17c], R9, P5, P6 ;  /* 0x00005f0018097a10 */ /* 0x000fe40002fec409 */
[C---:B------:R-:W-:Y:S01]  /*13e0*/  FSETP.GEU.AND P1, PT, |R27|.reuse, 1.175494350822287508e-38, PT ;  /* 0x008000001b00780b */ /* 0x040fe20003f2e200 */
[----:B------:R-:W-:Y:S01]  /*13f0*/  @P2 FMUL R27, R27, 0.25 ;  /* 0x3e8000001b1b2820 */ /* 0x000fe20000400000 */
[----:B------:R-:W-:Y:S01]  /*1400*/  FSEL R24, RZ, -23, P3 ;  /* 0xc1b80000ff187808 */ /* 0x000fe20001800000 */
[----:B------:R-:W-:Y:S01]  /*1410*/  @P2 FMUL R17, R17, 0.25 ;  /* 0x3e80000011112820 */ /* 0x000fe20000400000 */
[C---:B------:R-:W-:Y:S01]  /*1420*/  FSETP.GEU.AND P3, PT, |R32|.reuse, 1.175494350822287508e-38, PT ;  /* 0x008000002000780b */ /* 0x040fe20003f6e200 */
[----:B------:R0:W1:Y:S01]  /*1430*/  I2F R11, R23 ;  /* 0x00000017000b7306 */ /* 0x0000620000201400 */
[----:B------:R-:W-:Y:S01]  /*1440*/  SHF.R.U32.HI R26, RZ, 0x1, R26 ;  /* 0x00000001ff1a7819 */ /* 0x000fe2000001161a */
[----:B------:R-:W-:Y:S01]  /*1450*/  @P4 FMUL R32, R32, 0.25 ;  /* 0x3e80000020204820 */ /* 0x000fe20000400000 */
[----:B------:R-:W-:Y:S01]  /*1460*/  LOP3.LUT P0, RZ, R7, 0x80, RZ, 0xc0, !PT ;  /* 0x0000008007ff7812 */ /* 0x000fe2000780c0ff */
[----:B------:R-:W-:Y:S01]  /*1470*/  @P2 FMUL R21, R21, 0.25 ;  /* 0x3e80000015152820 */ /* 0x000fe20000400000 */
[----:B------:R-:W-:Y:S01]  /*1480*/  SHF.R.U32.HI R7, RZ, 0x1, R7 ;  /* 0x00000001ff077819 */ /* 0x000fe20000011607 */
[----:B------:R-:W-:Y:S01]  /*1490*/  IMAD.U32 R15, R31, 0x4, R26 ;  /* 0x000000041f0f7824 */ /* 0x000fe200078e001a */
[----:B------:R-:W-:Y:S01]  /*14a0*/  MOV R31, 0x3dc6b27f ;  /* 0x3dc6b27f001f7802 */ /* 0x000fe20000000f00 */
[----:B------:R-:W-:Y:S01]  /*14b0*/  @!P1 FMUL R27, R27, 16777216 ;  /* 0x4b8000001b1b9820 */ /* 0x000fe20000400000 */
[----:B------:R-:W-:Y:S01]  /*14c0*/  LOP3.LUT R7, R7, 0x4, RZ, 0xc0, !PT ;  /* 0x0000000407077812 */ /* 0x000fe200078ec0ff */
[----:B0-----:R-:W-:Y:S01]  /*14d0*/  IMAD.IADD R23, R2, 0x1, -R23 ;  /* 0x0000000102177824 */ /* 0x001fe200078e0a17 */
[----:B------:R-:W-:Y:S01]  /*14e0*/  LOP3.LUT R8, R8, 0x1f8, RZ, 0xc0, !PT ;  /* 0x000001f808087812 */ /* 0x000fe200078ec0ff */
[----:B------:R-:W-:Y:S01]  /*14f0*/  @!P3 FMUL R32, R32, 16777216 ;  /* 0x4b8000002020b820 */ /* 0x000fe20000400000 */
[----:B------:R-:W0:Y:S01]  /*1500*/  MUFU.RCP R26, R27 ;  /* 0x0000001b001a7308 */ /* 0x000e220000001000 */
[----:B------:R-:W-:-:S02]  /*1510*/  FADD R23, R23, -1 ;  /* 0xbf80000017177421 */ /* 0x000fc40000000000 */
[----:B-1----:R-:W-:Y:S02]  /*1520*/  FFMA.FTZ R10, R11, 1.1920928955078125e-07, R10 ;  /* 0x340000000b0a7823 */ /* 0x002fe4000001000a */
[----:B------:R-:W-:Y:S02]  /*1530*/  FFMA.FTZ R11, R25, 1.1920928955078125e-07, R24 ;  /* 0x34000000190b7823 */ /* 0x000fe40000010018 */
[C---:B------:R-:W-:Y:S01]  /*1540*/  FFMA.FTZ R24, R23.reuse, R31, -0.16845393180847167969 ;  /* 0xbe2c7f3017187423 */ /* 0x040fe2000001001f */
[----:B------:R-:W1:Y:S01]  /*1550*/  MUFU.RCP R25, R32 ;  /* 0x0000002000197308 */ /* 0x000e620000001000 */
[----:B------:R-:W-:Y:S02]  /*1560*/  @P2 FMUL R20, R20, 0.25 ;  /* 0x3e80000014142820 */ /* 0x000fe40000400000 */
[----:B------:R-:W-:Y:S02]  /*1570*/  FFMA.FTZ R24, R23, R24, 0.1716887056827545166 ;  /* 0x3e2fcf2a17187423 */ /* 0x000fe40000010018 */
[----:B------:R-:W-:Y:S01]  /*1580*/  @P2 FMUL R16, R16, 0.25 ;  /* 0x3e80000010102820 */ /* 0x000fe20000400000 */
[----:B------:R-:W-:Y:S01]  /*1590*/  ISETP.GE.U32.AND P2, PT, R2, 0x7f800000, PT ;  /* 0x7f8000000200780c */ /* 0x000fe20003f46070 */
[----:B------:R-:W-:-:S02]  /*15a0*/  @P4 FMUL R14, R14, 0.25 ;  /* 0x3e8000000e0e4820 */ /* 0x000fc40000400000 */
[----:B------:R-:W-:Y:S02]  /*15b0*/  @P4 FMUL R18, R18, 0.25 ;  /* 0x3e80000012124820 */ /* 0x000fe40000400000 */
[----:B------:R-:W-:Y:S02]  /*15c0*/  @P4 FMUL R13, R13, 0.25 ;  /* 0x3e8000000d0d4820 */ /* 0x000fe40000400000 */
[----:B------:R-:W-:Y:S02]  /*15d0*/  @P4 FMUL R19, R19, 0.25 ;  /* 0x3e80000013134820 */ /* 0x000fe40000400000 */
[----:B------:R-:W-:Y:S02]  /*15e0*/  @!P1 FMUL R17, R17, 16777216 ;  /* 0x4b80000011119820 */ /* 0x000fe40000400000 */
[----:B------:R-:W-:Y:S02]  /*15f0*/  FFMA.FTZ R24, R23, R24, -0.17900948226451873779 ;  /* 0xbe374e4317187423 */ /* 0x000fe40000010018 */
[----:B------:R-:W-:-:S02]  /*1600*/  @!P1 FMUL R21, R21, 16777216 ;  /* 0x4b80000015159820 */ /* 0x000fc40000400000 */
[----:B------:R-:W-:Y:S02]  /*1610*/  @!P1 FMUL R20, R20, 16777216 ;  /* 0x4b80000014149820 */ /* 0x000fe40000400000 */
[----:B------:R-:W-:Y:S01]  /*1620*/  @!P1 FMUL R16, R16, 16777216 ;  /* 0x4b80000010109820 */ /* 0x000fe20000400000 */
[----:B------:R-:W-:Y:S01]  /*1630*/  ISETP.GE.U32.AND P1, PT, R3, 0x7f800000, PT ;  /* 0x7f8000000300780c */ /* 0x000fe20003f26070 */
[----:B------:R-:W-:Y:S02]  /*1640*/  @!P3 FMUL R14, R14, 16777216 ;  /* 0x4b8000000e0eb820 */ /* 0x000fe40000400000 */
[----:B------:R-:W-:Y:S02]  /*1650*/  @!P3 FMUL R18, R18, 16777216 ;  /* 0x4b8000001212b820 */ /* 0x000fe40000400000 */
[----:B------:R-:W-:Y:S02]  /*1660*/  @!P3 FMUL R13, R13, 16777216 ;  /* 0x4b8000000d0db820 */ /* 0x000fe40000400000 */
[----:B------:R-:W-:-:S02]  /*1670*/  @!P3 FMUL R19, R19, 16777216 ;  /* 0x4b8000001313b820 */ /* 0x000fc40000400000 */
[----:B------:R-:W-:Y:S02]  /*1680*/  IMAD.IADD R7, R7, 0x1, R30 ;  /* 0x0000000107077824 */ /* 0x000fe400078e021e */
[C---:B0-----:R-:W-:Y:S02]  /*1690*/  FMUL R30, R26.reuse, R17 ;  /* 0x000000111a1e7220 */ /* 0x041fe40000400000 */
[----:B------:R-:W-:Y:S02]  /*16a0*/  FFMA.FTZ R24, R23, R24, 0.20512372255325317383 ;  /* 0x3e520bf417187423 */ /* 0x000fe40000010018 */
[C---:B------:R-:W-:Y:S02]  /*16b0*/  FMUL R21, R26.reuse, R21 ;  /* 0x000000151a157220 */ /* 0x040fe40000400000 */
[C---:B------:R-:W-:Y:S02]  /*16c0*/  FMUL R20, R26.reuse, R20 ;  /* 0x000000141a147220 */ /* 0x040fe40000400000 */
[----:B------:R-:W-:Y:S01]  /*16d0*/  FMUL R27, R26, R16 ;  /* 0x000000101a1b7220 */ /* 0x000fe20000400000 */
[----:B------:R-:W-:Y:S01]  /*16e0*/  F2FP.BF16.PACK_AB R21, R21, R30 ;  /* 0x0000001e1515723e */ /* 0x000fe200000010ff */
[----:B-1----:R-:W-:Y:S01]  /*16f0*/  FMUL R14, R25, R14 ;  /* 0x0000000e190e7220 */ /* 0x002fe20000400000 */
[----:B------:R-:W-:Y:S01]  /*1700*/  LOP3.LUT R26, R15, 0x8, RZ, 0x3c, !PT ;  /* 0x000000080f1a7812 */ /* 0x000fe200078e3cff */
[C---:B------:R-:W-:Y:S01]  /*1710*/  FMUL R17, R25.reuse, R18 ;  /* 0x0000001219117220 */ /* 0x040fe20000400000 */
[----:B------:R-:W-:Y:S01]  /*1720*/  F2FP.BF16.PACK_AB R27, R20, R27 ;  /* 0x0000001b141b723e */ /* 0x000fe200000010ff */
[C---:B------:R-:W-:Y:S01]  /*1730*/  FMUL R13, R25.reuse, R13 ;  /* 0x0000000d190d7220 */ /* 0x040fe20000400000 */
[----:B------:R-:W-:Y:S01]  /*1740*/  STS [R22+0x200], R21 ;  /* 0x0002001516007388 */ /* 0x000fe20000000800 */
[----:B------:R-:W-:Y:S01]  /*1750*/  FMUL R16, R25, R19 ;  /* 0x0000001319107220 */ /* 0x000fe20000400000 */
[----:B------:R-:W-:Y:S01]  /*1760*/  F2FP.BF16.PACK_AB R14, R14, R17 ;  /* 0x000000110e0e723e */ /* 0x000fe200000010ff */
[----:B------:R-:W-:Y:S01]  /*1770*/  FFMA.FTZ R24, R23, R24, -0.24046532809734344482 ;  /* 0xbe763c8b17187423 */ /* 0x000fe20000010018 */
[----:B------:R-:W-:Y:S01]  /*1780*/  LOP3.LUT R17, R22, 0x4, RZ, 0x3c, !PT ;  /* 0x0000000416117812 */ /* 0x000fe200078e3cff */
[----:B------:R-:W-:Y:S01]  /*1790*/  STS [R22], R27 ;  /* 0x0000001b16007388 */ /* 0x000fe20000000800 */
[----:B------:R-:W-:Y:S01]  /*17a0*/  F2FP.BF16.PACK_AB R16, R13, R16 ;  /* 0x000000100d10723e */ /* 0x000fe200000010ff */
[----:B------:R-:W-:Y:S01]  /*17b0*/  FFMA.FTZ R24, R23, R24, 0.28857114911079406738 ;  /* 0x3e93bf9917187423 */ /* 0x000fe20000010018 */
[----:B------:R-:W-:Y:S01]  /*17c0*/  LOP3.LUT R30, R15, 0xc, RZ, 0x3c, !PT ;  /* 0x0000000c0f1e7812 */ /* 0x000fe200078e3cff */
[----:B------:R0:W-:Y:S01]  /*17d0*/  STS [R17+0x400], R14 ;  /* 0x0004000e11007388 */ /* 0x0001e20000000800 */
[----:B------:R-:W-:-:S02]  /*17e0*/  IMAD.IADD R12, R3, 0x1, -R12 ;  /* 0x00000001030c7824 */ /* 0x000fc400078e0a0c */
[C---:B------:R-:W-:Y:S01]  /*17f0*/  FFMA.FTZ R24, R23.reuse, R24, -0.36067417263984680176 ;  /* 0xbeb8aa4917187423 */ /* 0x040fe20000010018 */
[----:B------:R1:W-:Y:S01]  /*1800*/  STS [R17+0x600], R16 ;  /* 0x0006001011007388 */ /* 0x0003e20000000800 */
[----:B------:R-:W-:Y:S02]  /*1810*/  IMAD R18, R4, c[0x0][0x1c8], RZ ;  /* 0x0000720004127a24 */ /* 0x000fe400078e02ff */
[----:B------:R-:W-:Y:S01]  /*1820*/  FFMA.FTZ R24, R23, R24, 0.48089820146560668945 ;  /* 0x3ef6384a17187423 */ /* 0x000fe20000010018 */
[----:B------:R-:W-:Y:S01]  /*1830*/  BAR.SYNC.DEFER_BLOCKING 0x0 ;  /* 0x0000000000007b1d */ /* 0x000fe20000010000 */
[----:B------:R-:W-:Y:S01]  /*1840*/  FADD R4, R12, -1 ;  /* 0xbf8000000c047421 */ /* 0x000fe20000000000 */
[----:B------:R-:W-:Y:S01]  /*1850*/  LEA R20, R33, R18, 0x1 ;  /* 0x0000001221147211 */ /* 0x000fe200078e08ff */
[C---:B------:R-:W-:Y:S01]  /*1860*/  FFMA.FTZ R24, R23.reuse, R24, -0.72134751081466674805 ;  /* 0xbf38aa3b17187423 */ /* 0x040fe20000010018 */
[-C--:B------:R-:W-:Y:S01]  /*1870*/  LEA R12, P3, R18, R0.reuse, 0x1 ;  /* 0x00000000120c7211 */ /* 0x080fe200078608ff */
[----:B------:R-:W-:Y:S01]  /*1880*/  FFMA.FTZ R13, R4, R31, -0.16845393180847167969 ;  /* 0xbe2c7f30040d7423 */ /* 0x000fe2000001001f */
[----:B0-----:R-:W-:Y:S01]  /*1890*/  LEA R14, P4, R20, R0, 0x1 ;  /* 0x00000000140e7211 */ /* 0x001fe200078808ff */
[----:B------:R-:W-:-:S02]  /*18a0*/  FMUL R24, R23, R24 ;  /* 0x0000001817187220 */ /* 0x000fc40000400000 */
[C---:B------:R-:W-:Y:S02]  /*18b0*/  FFMA.FTZ R13, R4.reuse, R13, 0.1716887056827545166 ;  /* 0x3e2fcf2a040d7423 */ /* 0x040fe4000001000d */
[C---:B------:R-:W-:Y:S02]  /*18c0*/  FMUL R24, R23.reuse, R24 ;  /* 0x0000001817187220 */ /* 0x040fe40000400000 */
[C---:B------:R-:W-:Y:S02]  /*18d0*/  FFMA.FTZ R13, R4.reuse, R13, -0.17900948226451873779 ;  /* 0xbe374e43040d7423 */ /* 0x040fe4000001000d */
[----:B------:R-:W-:Y:S01]  /*18e0*/  FFMA.FTZ R31, R23, 1.4426950216293334961, R24 ;  /* 0x3fb8aa3b171f7823 */ /* 0x000fe20000010018 */
[----:B------:R-:W-:Y:S01]  /*18f0*/  LOP3.LUT R23, R15, 0x4, RZ, 0x3c, !PT ;  /* 0x000000040f177812 */ /* 0x000fe200078e3cff */
[----:B------:R-:W-:Y:S02]  /*1900*/  IMAD R21, R33, 0x2, R20 ;  /* 0x0000000221157824 */ /* 0x000fe400078e0214 */
[----:B------:R-:W-:-:S02]  /*1910*/  FFMA.FTZ R13, R4, R13, 0.20512372255325317383 ;  /* 0x3e520bf4040d7423 */ /* 0x000fc4000001000d */
[----:B------:R-:W-:Y:S01]  /*1920*/  IMAD R22, R33, 0x2, R21 ;  /* 0x0000000221167824 */ /* 0x000fe200078e0215 */
[----:B-1----:R-:W-:Y:S01]  /*1930*/  LEA R16, P5, R21, R0, 0x1 ;  /* 0x0000000015107211 */ /* 0x002fe200078a08ff */
[----:B------:R-:W-:Y:S01]  /*1940*/  FFMA.FTZ R13, R4, R13, -0.24046532809734344482 ;  /* 0xbe763c8b040d7423 */ /* 0x000fe2000001000d */
[----:B------:R0:W1:Y:S01]  /*1950*/  LDS R35, [R15] ;  /* 0x000000000f237984 */ /* 0x0000620000000800 */
[----:B------:R-:W-:Y:S01]  /*1960*/  FADD R10, R10, R31 ;  /* 0x0000001f0a0a7221 */ /* 0x000fe20000000000 */
[C---:B------:R-:W-:Y:S01]  /*1970*/  LEA R24, R33.reuse, R22, 0x1 ;  /* 0x0000001621187211 */ /* 0x040fe200078e08ff */
[----:B------:R-:W-:Y:S01]  /*1980*/  FFMA.FTZ R17, R4, R13, 0.28857114911079406738 ;  /* 0x3e93bf9904117423 */ /* 0x000fe2000001000d */
[----:B------:R2:W3:Y:S01]  /*1990*/  LDS R37, [R23] ;  /* 0x0000000017257984 */ /* 0x0004e20000000800 */
[----:B------:R-:W-:Y:S02]  /*19a0*/  LEA.HI.X.SX32 R13, R18, R9, 0x1, P3 ;  /* 0x00000009120d7211 */ /* 0x000fe400018f0eff */
[----:B------:R-:W-:Y:S01]  /*19b0*/  FFMA.FTZ R19, R4, R17, -0.36067417263984680176 ;  /* 0xbeb8aa4904137423 */ /* 0x000fe20000010011 */
[----:B------:R-:W4:Y:S01]  /*19c0*/  LDS R39, [R26] ;  /* 0x000000001a277984 */ /* 0x000f220000000800 */
[C---:B------:R-:W-:Y:S01]  /*19d0*/  IMAD R25, R33.reuse, 0x2, R24 ;  /* 0x0000000221197824 */ /* 0x040fe200078e0218 */
[----:B0-----:R-:W-:Y:S01]  /*19e0*/  LEA.HI.X.SX32 R15, R20, R9, 0x1, P4 ;  /* 0x00000009140f7211 */ /* 0x001fe200020f0eff */
[----:B------:R-:W-:Y:S01]  /*19f0*/  FFMA.FTZ R19, R4, R19, 0.48089820146560668945 ;  /* 0x3ef6384a04137423 */ /* 0x000fe20000010013 */
[----:B------:R0:W5:Y:S01]  /*1a00*/  LDS R41, [R30] ;  /* 0x000000001e297984 */ /* 0x0001620000000800 */
[----:B------:R-:W-:Y:S01]  /*1a10*/  IMAD R27, R33, 0x2, R25 ;  /* 0x00000002211b7824 */ /* 0x000fe200078e0219 */
[-C--:B------:R-:W-:Y:S01]  /*1a20*/  LEA R20, P3, R22, R0.reuse, 0x1 ;  /* 0x0000000016147211 */ /* 0x080fe200078608ff */
[----:B--2---:R-:W-:Y:S01]  /*1a30*/  FFMA.FTZ R23, R4, R19, -0.72134751081466674805 ;  /* 0xbf38aa3b04177423 */ /* 0x004fe20000010013 */
[----:B------:R-:W-:-:S02]  /*1a40*/  LEA R18, P4, R24, R0, 0x1 ;  /* 0x0000000018127211 */ /* 0x000fc400078808ff */
[----:B------:R-:W-:Y:S01]  /*1a50*/  LEA.HI.X.SX32 R17, R21, R9, 0x1, P5 ;  /* 0x0000000915117211 */ /* 0x000fe200028f0eff */
[----:B------:R-:W-:Y:S01]  /*1a60*/  FMUL R23, R4, R23 ;  /* 0x0000001704177220 */ /* 0x000fe20000400000 */
[----:B0-----:R-:W-:Y:S02]  /*1a70*/  LEA R30, R33, R27, 0x1 ;  /* 0x0000001b211e7211 */ /* 0x001fe400078e08ff */
[----:B------:R-:W-:Y:S01]  /*1a80*/  LEA.HI.X.SX32 R21, R22, R9, 0x1, P3 ;  /* 0x0000000916157211 */ /* 0x000fe200018f0eff */
[----:B------:R-:W-:Y:S01]  /*1a90*/  FMUL R33, R4, R23 ;  /* 0x0000001704217220 */ /* 0x000fe20000400000 */
[----:B------:R-:W-:Y:S02]  /*1aa0*/  LEA.HI.X.SX32 R19, R24, R9, 0x1, P4 ;  /* 0x0000000918137211 */ /* 0x000fe400020f0eff */
[-C--:B------:R-:W-:Y:S01]  /*1ab0*/  LEA R22, P4, R27, R0.reuse, 0x1 ;  /* 0x000000001b167211 */ /* 0x080fe200078808ff */
[----:B------:R-:W-:Y:S01]  /*1ac0*/  FFMA.FTZ R4, R4, 1.4426950216293334961, R33 ;  /* 0x3fb8aa3b04047823 */ /* 0x000fe20000010021 */
[----:B------:R-:W-:-:S02]  /*1ad0*/  LEA R24, P3, R25, R0, 0x1 ;  /* 0x0000000019187211 */ /* 0x000fc400078608ff */
[C---:B------:R-:W-:Y:S01]  /*1ae0*/  LEA R26, P5, R30.reuse, R0, 0x1 ;  /* 0x000000001e1a7211 */ /* 0x040fe200078a08ff */
[----:B------:R-:W-:Y:S01]  /*1af0*/  @P1 IMAD.MOV.U32 R0, RZ, RZ, 0x7f800000 ;  /* 0x7f800000ff001424 */ /* 0x000fe200078e00ff */
[-C--:B------:R-:W-:Y:S01]  /*1b00*/  LEA.HI.X.SX32 R23, R27, R9.reuse, 0x1, P4 ;  /* 0x000000091b177211 */ /* 0x080fe200020f0eff */
[----:B------:R-:W-:Y:S01]  /*1b10*/  FADD R4, R11, R4 ;  /* 0x000000040b047221 */ /* 0x000fe20000000000 */
[-C--:B------:R-:W-:Y:S01]  /*1b20*/  LEA.HI.X.SX32 R25, R25, R9.reuse, 0x1, P3 ;  /* 0x0000000919197211 */ /* 0x080fe200018f0eff */
[----:B------:R-:W-:Y:S01]  /*1b30*/  @P1 FFMA.FTZ R4, R3, R0, +INF ;  /* 0x7f80000003041423 */ /* 0x000fe20000010000 */
[----:B------:R-:W-:Y:S01]  /*1b40*/  LEA.HI.X.SX32 R27, R30, R9, 0x1, P5 ;  /* 0x000000091e1b7211 */ /* 0x000fe200028f0eff */
[----:B------:R-:W-:Y:S01]  /*1b50*/  @P2 IMAD.MOV.U32 R9, RZ, RZ, 0x7f800000 ;  /* 0x7f800000ff092424 */ /* 0x000fe200078e00ff */
[C---:B------:R-:W-:Y:S01]  /*1b60*/  FSETP.NEU.AND P3, PT, R2.reuse, RZ, PT ;  /* 0x000000ff0200720b */ /* 0x040fe20003f6d000 */
[----:B-1----:R5:W-:Y:S02]  /*1b70*/  STG.E.U16 [R12.64], R35 ;  /* 0x000000230c007986 */ /* 0x002be4000c101506 */
[----:B------:R-:W-:Y:S01]  /*1b80*/  @P2 FFMA.FTZ R10, R2, R9, +INF ;  /* 0x7f800000020a2423 */ /* 0x000fe20000010009 */
[----:B------:R-:W-:-:S02]  /*1b90*/  PRMT R9, R35, 0x7632, R9 ;  /* 0x0000763223097816 */ /* 0x000fc40000000009 */
[----:B---3--:R-:W-:Y:S01]  /*1ba0*/  PRMT R0, R37, 0x7632, R0 ;  /* 0x0000763225007816 */ /* 0x008fe20000000000 */
[----:B------:R0:W-:Y:S01]  /*1bb0*/  STG.E.U16 [R14.64], R37 ;  /* 0x000000250e007986 */ /* 0x0001e2000c101506 */
[----:B------:R-:W-:Y:S02]  /*1bc0*/  FSETP.NEU.AND P2, PT, R3, RZ, PT ;  /* 0x000000ff0300720b */ /* 0x000fe40003f4d000 */
[----:B----4-:R-:W-:Y:S01]  /*1bd0*/  PRMT R11, R39, 0x7632, R11 ;  /* 0x00007632270b7816 */ /* 0x010fe2000000000b */
[----:B------:R0:W-:Y:S01]  /*1be0*/  STG.E.U16 [R16.64], R39 ;  /* 0x0000002710007986 */ /* 0x0001e2000c101506 */
[----:B------:R-:W-:Y:S02]  /*1bf0*/  FSEL R3, R10, -INF , P3 ;  /* 0xff8000000a037808 */ /* 0x000fe40001800000 */
[----:B-----5:R-:W-:Y:S01]  /*1c00*/  PRMT R13, R41, 0x7632, R13 ;  /* 0x00007632290d7816 */ /* 0x020fe2000000000d */
[----:B------:R0:W-:Y:S01]  /*1c10*/  STG.E.U16 [R20.64], R41 ;  /* 0x0000002914007986 */ /* 0x0001e2000c101506 */
[----:B------:R-:W-:Y:S01]  /*1c20*/  FSEL R4, R4, -INF , P2 ;  /* 0xff80000004047808 */ /* 0x000fe20001000000 */
[----:B------:R-:W-:-:S02]  /*1c30*/  FFMA R28, R3, 0.69314718246459960938, R28 ;  /* 0x3f317218031c7823 */ /* 0x000fc4000000001c */
[----:B------:R0:W-:Y:S02]  /*1c40*/  STG.E.U16 [R18.64], R9 ;  /* 0x0000000912007986 */ /* 0x0001e4000c101506 */
[----:B------:R-:W-:Y:S02]  /*1c50*/  FFMA R29, R4, 0.69314718246459960938, R29 ;  /* 0x3f317218041d7823 */ /* 0x000fe4000000001d */
[----:B------:R0:W-:Y:S04]  /*1c60*/  STG.E.U16 [R24.64], R0 ;  /* 0x0000000018007986 */ /* 0x0001e8000c101506 */
[----:B------:R0:W-:Y:S04]  /*1c70*/  STG.E.U16 [R22.64], R11 ;  /* 0x0000000b16007986 */ /* 0x0001e8000c101506 */
[----:B------:R0:W-:Y:S04]  /*1c80*/  STG.E.U16 [R26.64], R13 ;  /* 0x0000000d1a007986 */ /* 0x0001e8000c101506 */
[----:B------:R-:W-:Y:S06]  /*1c90*/  BAR.SYNC.DEFER_BLOCKING 0x0 ;  /* 0x0000000000007b1d */ /* 0x000fec0000010000 */
[----:B------:R0:W-:Y:S04]  /*1ca0*/  STS.64 [R8], R28 ;  /* 0x0000001c08007388 */ /* 0x0001e80000000a00 */
[----:B------:R-:W-:Y:S06]  /*1cb0*/  BAR.SYNC.DEFER_BLOCKING 0x0 ;  /* 0x0000000000007b1d */ /* 0x000fec0000010000 */
[----:B------:R-:W-:Y:S05]  /*1cc0*/  @P0 EXIT ;  /* 0x000000000000094d */ /* 0x000fea0003800000 */
[----:B0-----:R-:W0:Y:S01]  /*1cd0*/  LDS R7, [R7] ;  /* 0x0000000007077984 */ /* 0x001e220000000800 */
[----:B------:R-:W-:Y:S01]  /*1ce0*/  IMAD R6, R6, c[0x0][0x1cc], RZ ;  /* 0x0000730006067a24 */ /* 0x000fe200078e02ff */
[C---:B------:R-:W-:Y:S01]  /*1cf0*/  SHF.L.U32 R3, R5.reuse, 0x2, RZ ;  /* 0x0000000205037819 */ /* 0x040fe200000006ff */
[----:B------:R-:W-:-:S04]  /*1d00*/  IMAD.HI R5, R5, 0x4, RZ ;  /* 0x0000000405057827 */ /* 0x000fc800078e02ff */
[C---:B------:R-:W-:Y:S02]  /*1d10*/  IMAD.SHL.U32 R2, R6.reuse, 0x4, RZ ;  /* 0x0000000406027824 */ /* 0x040fe400078e00ff */
[----:B------:R-:W-:-:S03]  /*1d20*/  IMAD.HI R6, R6, 0x4, RZ ;  /* 0x0000000406067827 */ /* 0x000fc600078e02ff */
[----:B------:R-:W-:-:S04]  /*1d30*/  IADD3 R2, P0, P1, R3, c[0x0][0x180], R2 ;  /* 0x0000600003027a10 */ /* 0x000fc8000791e002 */
[----:B------:R-:W-:-:S05]  /*1d40*/  IADD3.X R3, R5, c[0x0][0x184], R6, P0, P1 ;  /* 0x0000610005037a10 */ /* 0x000fca00007e2406 */
[----:B0-----:R-:W-:Y:S01]  /*1d50*/  STG.E [R2.64], R7 ;  /* 0x0000000702007986 */ /* 0x001fe2000c101906 */
[----:B------:R-:W-:Y:S05]  /*1d60*/  EXIT ;  /* 0x000000000000794d */ /* 0x000fea0003800000 */
.L_x_2:
[----:B------:R-:W-:-:S00]  /*1d70*/  BRA `(.L_x_2) ;  /* 0xfffffff000007947 */ /* 0x000fc0000383ffff */
[----:B------:R-:W-:-:S00]  /*1d80*/  NOP ;  /* 0x0000000000007918 */ /* 0x000fc00000000000 */
[----:B------:R-:W-:-:S00]  /*1d90*/  NOP ;  /* 0x0000000000007918 */ /* 0x000fc00000000000 */
[----:B------:R-:W-:-:S00]  /*1da0*/  NOP ;  /* 0x0000000000007918 */ /* 0x000fc00000000000 */
[----:B------:R-:W-:-:S00]  /*1db0*/  NOP ;  /* 0x0000000000007918 */ /* 0x000fc00000000000 */
[----:B------:R-:W-:-:S00]  /*1dc0*/  NOP ;  /* 0x0000000000007918 */ /* 0x000fc00000000000 */
[----:B------:R-:W-:-:S00]  /*1dd0*/  NOP ;  /* 0x0000000000007918 */ /* 0x000fc00000000000 */
[----:B------:R-:W-:-:S00]  /*1de0*/  NOP ;  /* 0x0000000000007918 */ /* 0x000fc00000000000 */
[----:B------:R-:W-:-:S00]  /*1df0*/  NOP ;  /* 0x0000000000007918 */ /* 0x000fc00000000000 */
.L_x_3:


//--------------------- .nv.global.init           --------------------------
	.section	.nv.global.init,"aw",@progbits
.nv.global.init:
	.type		_$_str,@object
	.size		_$_str,(.L_0 - _$_str)
_$_str:
        /*0000*/ 	.byte	0x5f, 0x5f, 0x43, 0x55, 0x44, 0x41, 0x5f, 0x46, 0x54, 0x5a, 0x00
.L_0:


//--------------------- .nv.shared.attn_fwd       --------------------------
	.section	.nv.shared.attn_fwd,"aw",@nobits
	.sectionflags	@""
	.align	16
